//
// Generated by NVIDIA NVVM Compiler
//
// Compiler Build ID: CL-36424714
// Cuda compilation tools, release 13.0, V13.0.88
// Based on NVVM 20.0.0
//

.version 9.0
.target sm_100
.address_size 64

	// .globl	_Z15KeMatrixSoftMaxPfS_m
// _ZZ7softmaxPfS_S_iiiiiE3max has been demoted
.extern .shared .align 16 .b8 dfMax_s[];

.visible .entry _Z15KeMatrixSoftMaxPfS_m(
	.param .u64 .ptr .align 1 _Z15KeMatrixSoftMaxPfS_m_param_0,
	.param .u64 .ptr .align 1 _Z15KeMatrixSoftMaxPfS_m_param_1,
	.param .u64 _Z15KeMatrixSoftMaxPfS_m_param_2
)
{
	.reg .pred 	%p<54>;
	.reg .b32 	%r<171>;
	.reg .b32 	%f<154>;
	.reg .b64 	%rd<44>;
	// demoted variable
	.shared .align 4 .f32 _ZZ7softmaxPfS_S_iiiiiE3max;
	ld.param.u64 	%rd6, [_Z15KeMatrixSoftMaxPfS_m_param_0];
	ld.param.u64 	%rd7, [_Z15KeMatrixSoftMaxPfS_m_param_1];
	ld.param.u32 	%r3, [_Z15KeMatrixSoftMaxPfS_m_param_2];
	cvta.to.global.u64 	%rd1, %rd7;
	cvta.to.global.u64 	%rd2, %rd6;
	mov.u32 	%r1, %ntid.x;
	mov.u32 	%r170, %tid.x;
	mov.u32 	%r68, %ctaid.x;
	mad.lo.s32 	%r167, %r68, %r3, %r170;
	shl.b32 	%r69, %r170, 2;
	mov.u32 	%r70, dfMax_s;
	add.s32 	%r5, %r70, %r69;
	mov.b32 	%r71, -525502228;
	st.shared.u32 	[%r5], %r71;
	setp.ge.s32 	%p1, %r170, %r3;
	@%p1 bra 	$L__BB0_17;
	add.s32 	%r72, %r170, %r1;
	max.u32 	%r73, %r72, %r3;
	setp.lt.u32 	%p2, %r72, %r3;
	selp.u32 	%r74, 1, 0, %p2;
	add.s32 	%r75, %r72, %r74;
	sub.s32 	%r76, %r73, %r75;
	div.u32 	%r77, %r76, %r1;
	add.s32 	%r6, %r77, %r74;
	and.b32  	%r78, %r6, 3;
	setp.eq.s32 	%p3, %r78, 3;
	mov.f32 	%f145, 0fE0AD78EC;
	mov.u32 	%r146, %r167;
	mov.u32 	%r147, %r170;
	@%p3 bra 	$L__BB0_6;
	add.s32 	%r79, %r6, 1;
	and.b32  	%r80, %r79, 3;
	neg.s32 	%r143, %r80;
	mov.f32 	%f145, 0fE0AD78EC;
	mov.u32 	%r146, %r167;
	mov.u32 	%r147, %r170;
$L__BB0_3:
	.pragma "nounroll";
	mul.wide.s32 	%rd8, %r146, 4;
	add.s64 	%rd9, %rd1, %rd8;
	ld.global.f32 	%f2, [%rd9];
	setp.geu.f32 	%p4, %f145, %f2;
	@%p4 bra 	$L__BB0_5;
	st.shared.f32 	[%r5], %f2;
	mov.f32 	%f145, %f2;
$L__BB0_5:
	add.s32 	%r146, %r146, %r1;
	add.s32 	%r147, %r147, %r1;
	add.s32 	%r143, %r143, 1;
	setp.ne.s32 	%p5, %r143, 0;
	@%p5 bra 	$L__BB0_3;
$L__BB0_6:
	setp.lt.u32 	%p6, %r6, 3;
	@%p6 bra 	$L__BB0_17;
	shl.b32 	%r16, %r1, 2;
	cvt.u64.u32 	%rd11, %r16;
$L__BB0_8:
	mul.wide.s32 	%rd10, %r146, 4;
	add.s64 	%rd3, %rd1, %rd10;
	ld.global.f32 	%f6, [%rd3];
	setp.geu.f32 	%p7, %f145, %f6;
	@%p7 bra 	$L__BB0_10;
	st.shared.f32 	[%r5], %f6;
	mov.f32 	%f145, %f6;
$L__BB0_10:
	add.s64 	%rd4, %rd3, %rd11;
	ld.global.f32 	%f8, [%rd4];
	setp.geu.f32 	%p8, %f145, %f8;
	@%p8 bra 	$L__BB0_12;
	st.shared.f32 	[%r5], %f8;
	mov.f32 	%f145, %f8;
$L__BB0_12:
	add.s64 	%rd5, %rd4, %rd11;
	ld.global.f32 	%f10, [%rd5];
	setp.geu.f32 	%p9, %f145, %f10;
	@%p9 bra 	$L__BB0_14;
	st.shared.f32 	[%r5], %f10;
	mov.f32 	%f145, %f10;
$L__BB0_14:
	add.s64 	%rd14, %rd5, %rd11;
	ld.global.f32 	%f12, [%rd14];
	setp.geu.f32 	%p10, %f145, %f12;
	@%p10 bra 	$L__BB0_16;
	st.shared.f32 	[%r5], %f12;
	mov.f32 	%f145, %f12;
$L__BB0_16:
	add.s32 	%r146, %r16, %r146;
	add.s32 	%r147, %r16, %r147;
	setp.lt.s32 	%p11, %r147, %r3;
	@%p11 bra 	$L__BB0_8;
$L__BB0_17:
	bar.sync 	0;
	setp.lt.u32 	%p12, %r1, 64;
	@%p12 bra 	$L__BB0_23;
	mov.u32 	%r150, %r1;
$L__BB0_19:
	mov.u32 	%r21, %r150;
	shr.u32 	%r150, %r21, 1;
	bar.sync 	0;
	setp.ge.u32 	%p13, %r170, %r150;
	@%p13 bra 	$L__BB0_22;
	ld.shared.f32 	%f27, [%r5];
	shl.b32 	%r81, %r150, 2;
	add.s32 	%r82, %r5, %r81;
	ld.shared.f32 	%f14, [%r82];
	setp.geu.f32 	%p14, %f27, %f14;
	@%p14 bra 	$L__BB0_22;
	st.shared.f32 	[%r5], %f14;
$L__BB0_22:
	setp.gt.u32 	%p15, %r21, 127;
	@%p15 bra 	$L__BB0_19;
$L__BB0_23:
	ld.shared.f32 	%f28, [%r5];
	mov.b32 	%r83, %f28;
	shfl.sync.down.b32	%r84|%p16, %r83, 16, 31, -1;
	mov.b32 	%f29, %r84;
	max.f32 	%f30, %f29, %f28;
	mov.b32 	%r85, %f30;
	shfl.sync.down.b32	%r86|%p17, %r85, 8, 31, -1;
	mov.b32 	%f31, %r86;
	max.f32 	%f32, %f31, %f30;
	mov.b32 	%r87, %f32;
	shfl.sync.down.b32	%r88|%p18, %r87, 4, 31, -1;
	mov.b32 	%f33, %r88;
	max.f32 	%f34, %f33, %f32;
	mov.b32 	%r89, %f34;
	shfl.sync.down.b32	%r90|%p19, %r89, 2, 31, -1;
	mov.b32 	%f35, %r90;
	max.f32 	%f36, %f35, %f34;
	mov.b32 	%r91, %f36;
	shfl.sync.down.b32	%r92|%p20, %r91, 1, 31, -1;
	setp.ne.s32 	%p21, %r170, 0;
	@%p21 bra 	$L__BB0_25;
	ld.shared.f32 	%f37, [dfMax_s];
	st.shared.f32 	[_ZZ7softmaxPfS_S_iiiiiE3max], %f37;
$L__BB0_25:
	setp.ge.s32 	%p22, %r170, %r3;
	bar.sync 	0;
	ld.shared.f32 	%f15, [_ZZ7softmaxPfS_S_iiiiiE3max];
	@%p22 bra 	$L__BB0_32;
	add.s32 	%r93, %r170, %r1;
	max.s32 	%r94, %r93, %r3;
	setp.lt.s32 	%p23, %r93, %r3;
	selp.u32 	%r95, 1, 0, %p23;
	add.s32 	%r96, %r93, %r95;
	sub.s32 	%r97, %r94, %r96;
	div.u32 	%r98, %r97, %r1;
	add.s32 	%r23, %r98, %r95;
	and.b32  	%r99, %r23, 3;
	setp.eq.s32 	%p24, %r99, 3;
	mov.u32 	%r153, %r167;
	mov.u32 	%r156, %r170;
	@%p24 bra 	$L__BB0_29;
	add.s32 	%r100, %r23, 1;
	and.b32  	%r101, %r100, 3;
	neg.s32 	%r151, %r101;
	mad.lo.s32 	%r156, %r1, %r101, %r170;
	mov.u32 	%r153, %r167;
$L__BB0_28:
	.pragma "nounroll";
	mul.wide.s32 	%rd15, %r153, 4;
	add.s64 	%rd16, %rd2, %rd15;
	add.s64 	%rd17, %rd1, %rd15;
	ld.global.f32 	%f38, [%rd17];
	sub.f32 	%f39, %f38, %f15;
	setp.lt.f32 	%p25, %f39, 0fC2800000;
	selp.f32 	%f40, 0fC2800000, %f39, %p25;
	st.global.f32 	[%rd17], %f40;
	fma.rn.f32 	%f41, %f40, 0f3BBB989D, 0f3F000000;
	cvt.sat.f32.f32 	%f42, %f41;
	mov.f32 	%f43, 0f4B400001;
	mov.f32 	%f44, 0f437C0000;
	fma.rm.f32 	%f45, %f42, %f44, %f43;
	add.f32 	%f46, %f45, 0fCB40007F;
	neg.f32 	%f47, %f46;
	fma.rn.f32 	%f48, %f40, 0f3FB8AA3B, %f47;
	fma.rn.f32 	%f49, %f40, 0f32A57060, %f48;
	mov.b32 	%r102, %f45;
	shl.b32 	%r103, %r102, 23;
	mov.b32 	%f50, %r103;
	ex2.approx.ftz.f32 	%f51, %f49;
	mul.f32 	%f52, %f51, %f50;
	st.global.f32 	[%rd16], %f52;
	add.s32 	%r153, %r153, %r1;
	add.s32 	%r151, %r151, 1;
	setp.ne.s32 	%p26, %r151, 0;
	@%p26 bra 	$L__BB0_28;
$L__BB0_29:
	setp.lt.u32 	%p27, %r23, 3;
	@%p27 bra 	$L__BB0_32;
	shl.b32 	%r32, %r1, 2;
	cvt.u64.u32 	%rd21, %r32;
$L__BB0_31:
	mul.wide.s32 	%rd18, %r153, 4;
	add.s64 	%rd19, %rd1, %rd18;
	ld.global.f32 	%f53, [%rd19];
	sub.f32 	%f54, %f53, %f15;
	setp.lt.f32 	%p28, %f54, 0fC2800000;
	selp.f32 	%f55, 0fC2800000, %f54, %p28;
	st.global.f32 	[%rd19], %f55;
	fma.rn.f32 	%f56, %f55, 0f3BBB989D, 0f3F000000;
	cvt.sat.f32.f32 	%f57, %f56;
	mov.f32 	%f58, 0f4B400001;
	mov.f32 	%f59, 0f437C0000;
	fma.rm.f32 	%f60, %f57, %f59, %f58;
	add.f32 	%f61, %f60, 0fCB40007F;
	neg.f32 	%f62, %f61;
	fma.rn.f32 	%f63, %f55, 0f3FB8AA3B, %f62;
	fma.rn.f32 	%f64, %f55, 0f32A57060, %f63;
	mov.b32 	%r104, %f60;
	shl.b32 	%r105, %r104, 23;
	mov.b32 	%f65, %r105;
	ex2.approx.ftz.f32 	%f66, %f64;
	mul.f32 	%f67, %f66, %f65;
	add.s64 	%rd20, %rd2, %rd18;
	st.global.f32 	[%rd20], %f67;
	add.s64 	%rd22, %rd19, %rd21;
	ld.global.f32 	%f68, [%rd22];
	sub.f32 	%f69, %f68, %f15;
	setp.lt.f32 	%p29, %f69, 0fC2800000;
	selp.f32 	%f70, 0fC2800000, %f69, %p29;
	st.global.f32 	[%rd22], %f70;
	fma.rn.f32 	%f71, %f70, 0f3BBB989D, 0f3F000000;
	cvt.sat.f32.f32 	%f72, %f71;
	fma.rm.f32 	%f73, %f72, %f59, %f58;
	add.f32 	%f74, %f73, 0fCB40007F;
	neg.f32 	%f75, %f74;
	fma.rn.f32 	%f76, %f70, 0f3FB8AA3B, %f75;
	fma.rn.f32 	%f77, %f70, 0f32A57060, %f76;
	mov.b32 	%r106, %f73;
	shl.b32 	%r107, %r106, 23;
	mov.b32 	%f78, %r107;
	ex2.approx.ftz.f32 	%f79, %f77;
	mul.f32 	%f80, %f79, %f78;
	add.s64 	%rd23, %rd20, %rd21;
	st.global.f32 	[%rd23], %f80;
	add.s64 	%rd24, %rd22, %rd21;
	ld.global.f32 	%f81, [%rd24];
	sub.f32 	%f82, %f81, %f15;
	setp.lt.f32 	%p30, %f82, 0fC2800000;
	selp.f32 	%f83, 0fC2800000, %f82, %p30;
	st.global.f32 	[%rd24], %f83;
	fma.rn.f32 	%f84, %f83, 0f3BBB989D, 0f3F000000;
	cvt.sat.f32.f32 	%f85, %f84;
	fma.rm.f32 	%f86, %f85, %f59, %f58;
	add.f32 	%f87, %f86, 0fCB40007F;
	neg.f32 	%f88, %f87;
	fma.rn.f32 	%f89, %f83, 0f3FB8AA3B, %f88;
	fma.rn.f32 	%f90, %f83, 0f32A57060, %f89;
	mov.b32 	%r108, %f86;
	shl.b32 	%r109, %r108, 23;
	mov.b32 	%f91, %r109;
	ex2.approx.ftz.f32 	%f92, %f90;
	mul.f32 	%f93, %f92, %f91;
	add.s64 	%rd25, %rd23, %rd21;
	st.global.f32 	[%rd25], %f93;
	add.s64 	%rd26, %rd24, %rd21;
	ld.global.f32 	%f94, [%rd26];
	sub.f32 	%f95, %f94, %f15;
	setp.lt.f32 	%p31, %f95, 0fC2800000;
	selp.f32 	%f96, 0fC2800000, %f95, %p31;
	st.global.f32 	[%rd26], %f96;
	fma.rn.f32 	%f97, %f96, 0f3BBB989D, 0f3F000000;
	cvt.sat.f32.f32 	%f98, %f97;
	fma.rm.f32 	%f99, %f98, %f59, %f58;
	add.f32 	%f100, %f99, 0fCB40007F;
	neg.f32 	%f101, %f100;
	fma.rn.f32 	%f102, %f96, 0f3FB8AA3B, %f101;
	fma.rn.f32 	%f103, %f96, 0f32A57060, %f102;
	mov.b32 	%r110, %f99;
	shl.b32 	%r111, %r110, 23;
	mov.b32 	%f104, %r111;
	ex2.approx.ftz.f32 	%f105, %f103;
	mul.f32 	%f106, %f105, %f104;
	add.s64 	%rd27, %rd25, %rd21;
	st.global.f32 	[%rd27], %f106;
	add.s32 	%r153, %r32, %r153;
	add.s32 	%r156, %r32, %r156;
	setp.lt.s32 	%p32, %r156, %r3;
	@%p32 bra 	$L__BB0_31;
$L__BB0_32:
	setp.ge.s32 	%p33, %r170, %r3;
	bar.sync 	0;
	mov.b32 	%r112, 0;
	st.shared.u32 	[%r5], %r112;
	@%p33 bra 	$L__BB0_40;
	add.s32 	%r113, %r170, %r1;
	max.s32 	%r114, %r113, %r3;
	setp.lt.s32 	%p34, %r113, %r3;
	selp.u32 	%r115, 1, 0, %p34;
	add.s32 	%r116, %r113, %r115;
	sub.s32 	%r117, %r114, %r116;
	div.u32 	%r118, %r117, %r1;
	add.s32 	%r37, %r118, %r115;
	and.b32  	%r119, %r37, 3;
	setp.eq.s32 	%p35, %r119, 3;
	mov.f32 	%f153, 0f00000000;
	mov.u32 	%r160, %r167;
	mov.u32 	%r161, %r170;
	@%p35 bra 	$L__BB0_36;
	add.s32 	%r120, %r37, 1;
	and.b32  	%r121, %r120, 3;
	neg.s32 	%r157, %r121;
	mov.f32 	%f153, 0f00000000;
	mov.u32 	%r160, %r167;
	mov.u32 	%r161, %r170;
$L__BB0_35:
	.pragma "nounroll";
	mul.wide.s32 	%rd28, %r160, 4;
	add.s64 	%rd29, %rd2, %rd28;
	ld.global.f32 	%f110, [%rd29];
	add.f32 	%f153, %f110, %f153;
	add.s32 	%r160, %r160, %r1;
	add.s32 	%r161, %r161, %r1;
	add.s32 	%r157, %r157, 1;
	setp.ne.s32 	%p36, %r157, 0;
	@%p36 bra 	$L__BB0_35;
$L__BB0_36:
	setp.lt.u32 	%p37, %r37, 3;
	@%p37 bra 	$L__BB0_39;
	shl.b32 	%r47, %r1, 2;
	cvt.u64.u32 	%rd32, %r47;
$L__BB0_38:
	mul.wide.s32 	%rd30, %r160, 4;
	add.s64 	%rd31, %rd2, %rd30;
	ld.global.f32 	%f111, [%rd31];
	add.f32 	%f112, %f111, %f153;
	add.s64 	%rd33, %rd31, %rd32;
	ld.global.f32 	%f113, [%rd33];
	add.f32 	%f114, %f113, %f112;
	add.s64 	%rd34, %rd33, %rd32;
	ld.global.f32 	%f115, [%rd34];
	add.f32 	%f116, %f115, %f114;
	add.s64 	%rd35, %rd34, %rd32;
	ld.global.f32 	%f117, [%rd35];
	add.f32 	%f153, %f117, %f116;
	add.s32 	%r160, %r47, %r160;
	add.s32 	%r161, %r47, %r161;
	setp.lt.s32 	%p38, %r161, %r3;
	@%p38 bra 	$L__BB0_38;
$L__BB0_39:
	st.shared.f32 	[%r5], %f153;
$L__BB0_40:
	setp.lt.u32 	%p39, %r1, 64;
	bar.sync 	0;
	@%p39 bra 	$L__BB0_45;
	mov.u32 	%r164, %r1;
$L__BB0_42:
	shr.u32 	%r53, %r164, 1;
	bar.sync 	0;
	setp.ge.u32 	%p40, %r170, %r53;
	@%p40 bra 	$L__BB0_44;
	shl.b32 	%r122, %r53, 2;
	add.s32 	%r123, %r5, %r122;
	ld.shared.f32 	%f118, [%r123];
	ld.shared.f32 	%f119, [%r5];
	add.f32 	%f120, %f118, %f119;
	st.shared.f32 	[%r5], %f120;
$L__BB0_44:
	bar.sync 	0;
	setp.gt.u32 	%p41, %r164, 127;
	mov.u32 	%r164, %r53;
	@%p41 bra 	$L__BB0_42;
$L__BB0_45:
	setp.ne.s32 	%p42, %r170, 0;
	ld.shared.f32 	%f121, [%r5];
	mov.b32 	%r124, %f121;
	shfl.sync.down.b32	%r125|%p43, %r124, 16, 31, -1;
	mov.b32 	%f122, %r125;
	add.f32 	%f123, %f121, %f122;
	mov.b32 	%r126, %f123;
	shfl.sync.down.b32	%r127|%p44, %r126, 8, 31, -1;
	mov.b32 	%f124, %r127;
	add.f32 	%f125, %f123, %f124;
	mov.b32 	%r128, %f125;
	shfl.sync.down.b32	%r129|%p45, %r128, 4, 31, -1;
	mov.b32 	%f126, %r129;
	add.f32 	%f127, %f125, %f126;
	mov.b32 	%r130, %f127;
	shfl.sync.down.b32	%r131|%p46, %r130, 2, 31, -1;
	mov.b32 	%f128, %r131;
	add.f32 	%f129, %f127, %f128;
	mov.b32 	%r132, %f129;
	shfl.sync.down.b32	%r133|%p47, %r132, 1, 31, -1;
	mov.b32 	%f130, %r133;
	add.f32 	%f23, %f129, %f130;
	@%p42 bra 	$L__BB0_47;
	st.shared.f32 	[dfMax_s], %f23;
$L__BB0_47:
	setp.ge.s32 	%p48, %r170, %r3;
	bar.sync 	0;
	ld.shared.f32 	%f24, [dfMax_s];
	@%p48 bra 	$L__BB0_54;
	add.s32 	%r134, %r170, %r1;
	max.s32 	%r135, %r134, %r3;
	setp.lt.s32 	%p49, %r134, %r3;
	selp.u32 	%r136, 1, 0, %p49;
	add.s32 	%r137, %r134, %r136;
	sub.s32 	%r138, %r135, %r137;
	div.u32 	%r139, %r138, %r1;
	add.s32 	%r54, %r139, %r136;
	and.b32  	%r140, %r54, 3;
	setp.eq.s32 	%p50, %r140, 3;
	@%p50 bra 	$L__BB0_51;
	add.s32 	%r141, %r54, 1;
	and.b32  	%r142, %r141, 3;
	neg.s32 	%r165, %r142;
	mad.lo.s32 	%r170, %r1, %r142, %r170;
$L__BB0_50:
	.pragma "nounroll";
	mul.wide.s32 	%rd36, %r167, 4;
	add.s64 	%rd37, %rd2, %rd36;
	ld.global.f32 	%f131, [%rd37];
	div.rn.f32 	%f132, %f131, %f24;
	st.global.f32 	[%rd37], %f132;
	add.s32 	%r167, %r167, %r1;
	add.s32 	%r165, %r165, 1;
	setp.ne.s32 	%p51, %r165, 0;
	@%p51 bra 	$L__BB0_50;
$L__BB0_51:
	setp.lt.u32 	%p52, %r54, 3;
	@%p52 bra 	$L__BB0_54;
	shl.b32 	%r63, %r1, 2;
	cvt.u64.u32 	%rd40, %r63;
$L__BB0_53:
	mul.wide.s32 	%rd38, %r167, 4;
	add.s64 	%rd39, %rd2, %rd38;
	ld.global.f32 	%f133, [%rd39];
	div.rn.f32 	%f134, %f133, %f24;
	st.global.f32 	[%rd39], %f134;
	add.s64 	%rd41, %rd39, %rd40;
	ld.global.f32 	%f135, [%rd41];
	div.rn.f32 	%f136, %f135, %f24;
	st.global.f32 	[%rd41], %f136;
	add.s64 	%rd42, %rd41, %rd40;
	ld.global.f32 	%f137, [%rd42];
	div.rn.f32 	%f138, %f137, %f24;
	st.global.f32 	[%rd42], %f138;
	add.s64 	%rd43, %rd42, %rd40;
	ld.global.f32 	%f139, [%rd43];
	div.rn.f32 	%f140, %f139, %f24;
	st.global.f32 	[%rd43], %f140;
	add.s32 	%r167, %r63, %r167;
	add.s32 	%r170, %r63, %r170;
	setp.lt.s32 	%p53, %r170, %r3;
	@%p53 bra 	$L__BB0_53;
$L__BB0_54:
	ret;

}


// ===== COMPILED SASS (sm_100) =====

	.target	sm_100

	.elftype	@"ET_EXEC"


//--------------------- .note.nv.tkinfo           --------------------------
	.section	.note.nv.tkinfo,"",@"SHT_NOTE"
	.sectionflags	@"SHF_NOTE_NV_TKINFO"
	.tkinfo
        /*0018*/ 	.word	0x00000002
        /*0030*/ 	.string	""
        /*0030*/ 	.string	"ptxas"
        /*0030*/ 	.string	"Cuda compilation tools, release 13.0, V13.0.88"
        /*0030*/ 	.string	"Build cuda_13.0.r13.0/compiler.36424714_0"
        /*0030*/ 	.string	"-arch sm_100 -m 64 "



//--------------------- .note.nv.cuinfo           --------------------------
	.section	.note.nv.cuinfo,"",@"SHT_NOTE"
	.sectionflags	@"SHF_NOTE_NV_CUINFO"
        /*0018*/ 	.short	0x0002
        /*001a*/ 	.short	0x0064
        /*001c*/ 	.short	0x0082
	.zero		2


//--------------------- .nv.info                  --------------------------
	.section	.nv.info,"",@"SHT_CUDA_INFO"
	.align	4


	//----- nvinfo : EIATTR_REGCOUNT
	.align		4
        /*0000*/ 	.byte	0x04, 0x2f
        /*0002*/ 	.short	(.L_1 - .L_0)
	.align		4
.L_0:
        /*0004*/ 	.word	index@(_Z15KeMatrixSoftMaxPfS_m)
        /*0008*/ 	.word	0x00000020


	//----- nvinfo : EIATTR_FRAME_SIZE
	.align		4
.L_1:
        /*000c*/ 	.byte	0x04, 0x11
        /*000e*/ 	.short	(.L_3 - .L_2)
	.align		4
.L_2:
        /*0010*/ 	.word	index@($__internal_0_$__cuda_sm3x_div_rn_noftz_f32_slowpath)
        /*0014*/ 	.word	0x00000000


	//----- nvinfo : EIATTR_FRAME_SIZE
	.align		4
.L_3:
        /*0018*/ 	.byte	0x04, 0x11
        /*001a*/ 	.short	(.L_5 - .L_4)
	.align		4
.L_4:
        /*001c*/ 	.word	index@(_Z15KeMatrixSoftMaxPfS_m)
        /*0020*/ 	.word	0x00000000


	//----- nvinfo : EIATTR_MIN_STACK_SIZE
	.align		4
.L_5:
        /*0024*/ 	.byte	0x04, 0x12
        /*0026*/ 	.short	(.L_7 - .L_6)
	.align		4
.L_6:
        /*0028*/ 	.word	index@(_Z15KeMatrixSoftMaxPfS_m)
        /*002c*/ 	.word	0x00000000
.L_7:


//--------------------- .nv.compat                --------------------------
	.section	.nv.compat,"",@"SHT_CUDA_COMPAT_INFO"
	.align	4
        /*0000*/ 	.byte	0x02, 0x09, 0x00, 0x00, 0x02, 0x02, 0x01, 0x00, 0x02, 0x05, 0x05, 0x00, 0x03, 0x07, 0x01, 0x01
        /*0010*/ 	.byte	0x02, 0x03, 0x00, 0x00, 0x02, 0x06, 0x01, 0x00, 0x04, 0x0b, 0x08, 0x00, 0x01, 0x00, 0x00, 0x00
        /*0020*/ 	.byte	0x00, 0x00, 0x00, 0x00


//--------------------- .nv.info._Z15KeMatrixSoftMaxPfS_m --------------------------
	.section	.nv.info._Z15KeMatrixSoftMaxPfS_m,"",@"SHT_CUDA_INFO"
	.sectionflags	@""
	.align	4


	//----- nvinfo : EIATTR_CUDA_API_VERSION
	.align		4
        /*0000*/ 	.byte	0x04, 0x37
        /*0002*/ 	.short	(.L_9 - .L_8)
.L_8:
        /*0004*/ 	.word	0x00000082


	//----- nvinfo : EIATTR_KPARAM_INFO
	.align		4
.L_9:
        /*0008*/ 	.byte	0x04, 0x17
        /*000a*/ 	.short	(.L_11 - .L_10)
.L_10:
        /*000c*/ 	.word	0x00000000
        /*0010*/ 	.short	0x0002
        /*0012*/ 	.short	0x0010
        /*0014*/ 	.byte	0x00, 0xf0, 0x21, 0x00


	//----- nvinfo : EIATTR_KPARAM_INFO
	.align		4
.L_11:
        /*0018*/ 	.byte	0x04, 0x17
        /*001a*/ 	.short	(.L_13 - .L_12)
.L_12:
        /*001c*/ 	.word	0x00000000
        /*0020*/ 	.short	0x0001
        /*0022*/ 	.short	0x0008
        /*0024*/ 	.byte	0x00, 0xf5, 0x21, 0x00


	//----- nvinfo : EIATTR_KPARAM_INFO
	.align		4
.L_13:
        /*0028*/ 	.byte	0x04, 0x17
        /*002a*/ 	.short	(.L_15 - .L_14)
.L_14:
        /*002c*/ 	.word	0x00000000
        /*0030*/ 	.short	0x0000
        /*0032*/ 	.short	0x0000
        /*0034*/ 	.byte	0x00, 0xf5, 0x21, 0x00


	//----- nvinfo : EIATTR_SPARSE_MMA_MASK
	.align		4
.L_15:
        /*0038*/ 	.byte	0x03, 0x50
        /*003a*/ 	.short	0x0000


	//----- nvinfo : EIATTR_MAXREG_COUNT
	.align		4
        /*003c*/ 	.byte	0x03, 0x1b
        /*003e*/ 	.short	0x00ff


	//----- nvinfo : EIATTR_NUM_BARRIERS
	.align		4
        /*0040*/ 	.byte	0x02, 0x4c
        /*0042*/ 	.byte	0x01
	.zero		1


	//----- nvinfo : EIATTR_MERCURY_ISA_VERSION
	.align		4
        /*0044*/ 	.byte	0x03, 0x5f
        /*0046*/ 	.short	0x0101


	//----- nvinfo : EIATTR_COOP_GROUP_MASK_REGIDS
	.align		4
        /*0048*/ 	.byte	0x04, 0x29
        /*004a*/ 	.short	(.L_17 - .L_16)


	//   ....[0]....
.L_16:
        /*004c*/ 	.word	0xffffffff


	//   ....[1]....
        /*0050*/ 	.word	0xffffffff


	//   ....[2]....
        /*0054*/ 	.word	0xffffffff


	//   ....[3]....
        /*0058*/ 	.word	0xffffffff


	//   ....[4]....
        /*005c*/ 	.word	0xffffffff


	//----- nvinfo : EIATTR_COOP_GROUP_INSTR_OFFSETS
	.align		4
.L_17:
        /*0060*/ 	.byte	0x04, 0x28
        /*0062*/ 	.short	(.L_19 - .L_18)


	//   ....[0]....
.L_18:
        /*0064*/ 	.word	0x00001700


	//   ....[1]....
        /*0068*/ 	.word	0x00001720


	//   ....[2]....
        /*006c*/ 	.word	0x00001740


	//   ....[3]....
        /*0070*/ 	.word	0x00001760


	//   ....[4]....
        /*0074*/ 	.word	0x00001780


	//----- nvinfo : EIATTR_VRC_CTA_INIT_COUNT
	.align		4
.L_19:
        /*0078*/ 	.byte	0x02, 0x4a
	.zero		1
	.zero		1


	//----- nvinfo : EIATTR_EXIT_INSTR_OFFSETS
	.align		4
        /*007c*/ 	.byte	0x04, 0x1c
        /*007e*/ 	.short	(.L_21 - .L_20)


	//   ....[0]....
.L_20:
        /*0080*/ 	.word	0x000017c0


	//   ....[1]....
        /*0084*/ 	.word	0x00001b50


	//   ....[2]....
        /*0088*/ 	.word	0x00002020


	//----- nvinfo : EIATTR_CRS_STACK_SIZE
	.align		4
.L_21:
        /*008c*/ 	.byte	0x04, 0x1e
        /*008e*/ 	.short	(.L_23 - .L_22)
.L_22:
        /*0090*/ 	.word	0x00000000


	//----- nvinfo : EIATTR_CBANK_PARAM_SIZE
	.align		4
.L_23:
        /*0094*/ 	.byte	0x03, 0x19
        /*0096*/ 	.short	0x0018


	//----- nvinfo : EIATTR_PARAM_CBANK
	.align		4
        /*0098*/ 	.byte	0x04, 0x0a
        /*009a*/ 	.short	(.L_25 - .L_24)
	.align		4
.L_24:
        /*009c*/ 	.word	index@(.nv.constant0._Z15KeMatrixSoftMaxPfS_m)
        /*00a0*/ 	.short	0x0380
        /*00a2*/ 	.short	0x0018


	//----- nvinfo : EIATTR_SW_WAR
	.align		4
.L_25:
        /*00a4*/ 	.byte	0x04, 0x36
        /*00a6*/ 	.short	(.L_27 - .L_26)
.L_26:
        /*00a8*/ 	.word	0x00000008
.L_27:


//--------------------- .nv.callgraph             --------------------------
	.section	.nv.callgraph,"",@"SHT_CUDA_CALLGRAPH"
	.align	4
	.sectionentsize	8
	.align		4
        /*0000*/ 	.word	0x00000000
	.align		4
        /*0004*/ 	.word	0xffffffff
	.align		4
        /*0008*/ 	.word	0x00000000
	.align		4
        /*000c*/ 	.word	0xfffffffe
	.align		4
        /*0010*/ 	.word	0x00000000
	.align		4
        /*0014*/ 	.word	0xfffffffd
	.align		4
        /*0018*/ 	.word	0x00000000
	.align		4
        /*001c*/ 	.word	0xfffffffc


//--------------------- .text._Z15KeMatrixSoftMaxPfS_m --------------------------
	.section	.text._Z15KeMatrixSoftMaxPfS_m,"ax",@progbits
	.align	128
        .global         _Z15KeMatrixSoftMaxPfS_m
        .type           _Z15KeMatrixSoftMaxPfS_m,@function
        .size           _Z15KeMatrixSoftMaxPfS_m,(.L_x_52 - _Z15KeMatrixSoftMaxPfS_m)
        .other          _Z15KeMatrixSoftMaxPfS_m,@"STO_CUDA_ENTRY STV_DEFAULT"
_Z15KeMatrixSoftMaxPfS_m:
.text._Z15KeMatrixSoftMaxPfS_m:
[----:B------:R-:W-:Y:S01]  /*0000*/  LDC R1, c[0x0][0x37c] ;  /* 0x0000df00ff017b82 */ /* 0x000fe20000000800 */
[----:B------:R-:W0:Y:S07]  /*0010*/  S2R R10, SR_TID.X ;  /* 0x00000000000a7919 */ /* 0x000e2e0000002100 */
[----:B------:R-:W1:Y:S01]  /*0020*/  S2UR UR5, SR_CgaCtaId ;  /* 0x00000000000579c3 */ /* 0x000e620000008800 */
[----:B------:R-:W-:Y:S01]  /*0030*/  UMOV UR4, 0x400 ;  /* 0x0000040000047882 */ /* 0x000fe20000000000 */
[----:B------:R-:W-:Y:S01]  /*0040*/  IMAD.MOV.U32 R3, RZ, RZ, -0x1f528714 ;  /* 0xe0ad78ecff037424 */ /* 0x000fe200078e00ff */
[----:B------:R-:W-:Y:S01]  /*0050*/  UIADD3 UR4, UPT, UPT, UR4, 0x10, URZ ;  /* 0x0000001004047890 */ /* 0x000fe2000fffe0ff */
[----:B------:R-:W-:Y:S01]  /*0060*/  BSSY.RECONVERGENT B0, `(.L_x_0) ;  /* 0x000005c000007945 */ /* 0x000fe20003800200 */
[----:B------:R-:W2:Y:S03]  /*0070*/  LDCU.64 UR6, c[0x0][0x358] ;  /* 0x00006b00ff0677ac */ /* 0x000ea60008000a00 */
[----:B------:R-:W3:Y:S08]  /*0080*/  LDC R5, c[0x0][0x390] ;  /* 0x0000e400ff057b82 */ /* 0x000ef00000000800 */
[----:B------:R-:W4:Y:S01]  /*0090*/  LDC R19, c[0x0][0x360] ;  /* 0x0000d800ff137b82 */ /* 0x000f220000000800 */
[----:B-1----:R-:W-:-:S07]  /*00a0*/  ULEA UR4, UR5, UR4, 0x18 ;  /* 0x0000000405047291 */ /* 0x002fce000f8ec0ff */
[----:B------:R-:W1:Y:S01]  /*00b0*/  S2UR UR5, SR_CTAID.X ;  /* 0x00000000000579c3 */ /* 0x000e620000002500 */
[C---:B0-----:R-:W-:Y:S02]  /*00c0*/  LEA R18, R10.reuse, UR4, 0x2 ;  /* 0x000000040a127c11 */ /* 0x041fe4000f8e10ff */
[----:B---3--:R-:W-:Y:S01]  /*00d0*/  ISETP.GE.AND P0, PT, R10, R5, PT ;  /* 0x000000050a00720c */ /* 0x008fe20003f06270 */
[----:B------:R-:W0:Y:S02]  /*00e0*/  LDCU UR4, c[0x0][0x390] ;  /* 0x00007200ff0477ac */ /* 0x000e240008000800 */
[----:B------:R3:W-:Y:S01]  /*00f0*/  STS [R18], R3 ;  /* 0x0000000312007388 */ /* 0x0007e20000000800 */
[----:B-1----:R-:W-:-:S09]  /*0100*/  IMAD R11, R5, UR5, R10 ;  /* 0x00000005050b7c24 */ /* 0x002fd2000f8e020a */
[----:B--234-:R-:W-:Y:S05]  /*0110*/  @P0 BRA `(.L_x_1) ;  /* 0x0000000400400947 */ /* 0x01cfea0003800000 */
[----:B------:R-:W1:Y:S01]  /*0120*/  I2F.U32.RP R6, R19 ;  /* 0x0000001300067306 */ /* 0x000e620000209000 */
[----:B------:R-:W-:Y:S01]  /*0130*/  IMAD.IADD R0, R10, 0x1, R19 ;  /* 0x000000010a007824 */ /* 0x000fe200078e0213 */
[----:B------:R-:W-:Y:S01]  /*0140*/  ISETP.NE.U32.AND P2, PT, R19, RZ, PT ;  /* 0x000000ff1300720c */ /* 0x000fe20003f45070 */
[----:B------:R-:W-:Y:S03]  /*0150*/  BSSY.RECONVERGENT B1, `(.L_x_2) ;  /* 0x000002e000017945 */ /* 0x000fe60003800200 */
[CC--:B------:R-:W-:Y:S02]  /*0160*/  ISETP.GE.U32.AND P0, PT, R0.reuse, R5.reuse, PT ;  /* 0x000000050000720c */ /* 0x0c0fe40003f06070 */
[----:B------:R-:W-:Y:S01]  /*0170*/  VIMNMX.U32 R5, PT, PT, R0, R5, !PT ;  /* 0x0000000500057248 */ /* 0x000fe20007fe0000 */
[----:B-1----:R-:W1:Y:S02]  /*0180*/  MUFU.RCP R6, R6 ;  /* 0x0000000600067308 */ /* 0x002e640000001000 */
[----:B-1----:R-:W-:-:S06]  /*0190*/  VIADD R2, R6, 0xffffffe ;  /* 0x0ffffffe06027836 */ /* 0x002fcc0000000000 */
[----:B------:R1:W2:Y:S02]  /*01a0*/  F2I.FTZ.U32.TRUNC.NTZ R3, R2 ;  /* 0x0000000200037305 */ /* 0x0002a4000021f000 */
[----:B-1----:R-:W-:Y:S01]  /*01b0*/  IMAD.MOV.U32 R2, RZ, RZ, RZ ;  /* 0x000000ffff027224 */ /* 0x002fe200078e00ff */
[----:B--2---:R-:W-:-:S05]  /*01c0*/  IADD3 R4, PT, PT, RZ, -R3, RZ ;  /* 0x80000003ff047210 */ /* 0x004fca0007ffe0ff */
[----:B------:R-:W-:Y:S01]  /*01d0*/  IMAD R7, R4, R19, RZ ;  /* 0x0000001304077224 */ /* 0x000fe200078e02ff */
[----:B------:R-:W-:-:S03]  /*01e0*/  SEL R4, RZ, 0x1, P0 ;  /* 0x00000001ff047807 */ /* 0x000fc60000000000 */
[----:B------:R-:W-:Y:S01]  /*01f0*/  IMAD.HI.U32 R3, R3, R7, R2 ;  /* 0x0000000703037227 */ /* 0x000fe200078e0002 */
[----:B------:R-:W-:Y:S02]  /*0200*/  IADD3 R0, PT, PT, R5, -R0, -R4 ;  /* 0x8000000005007210 */ /* 0x000fe40007ffe804 */
[----:B------:R-:W-:-:S03]  /*0210*/  MOV R5, R11 ;  /* 0x0000000b00057202 */ /* 0x000fc60000000f00 */
[----:B------:R-:W-:-:S05]  /*0220*/  IMAD.HI.U32 R3, R3, R0, RZ ;  /* 0x0000000003037227 */ /* 0x000fca00078e00ff */
[----:B------:R-:W-:-:S05]  /*0230*/  IADD3 R2, PT, PT, -R3, RZ, RZ ;  /* 0x000000ff03027210 */ /* 0x000fca0007ffe1ff */
[----:B------:R-:W-:-:S05]  /*0240*/  IMAD R0, R19, R2, R0 ;  /* 0x0000000213007224 */ /* 0x000fca00078e0200 */
[----:B------:R-:W-:-:S13]  /*0250*/  ISETP.GE.U32.AND P0, PT, R0, R19, PT ;  /* 0x000000130000720c */ /* 0x000fda0003f06070 */
[----:B------:R-:W-:Y:S02]  /*0260*/  @P0 IMAD.IADD R0, R0, 0x1, -R19 ;  /* 0x0000000100000824 */ /* 0x000fe400078e0a13 */
[----:B------:R-:W-:-:S03]  /*0270*/  @P0 VIADD R3, R3, 0x1 ;  /* 0x0000000103030836 */ /* 0x000fc60000000000 */
[----:B------:R-:W-:-:S13]  /*0280*/  ISETP.GE.U32.AND P1, PT, R0, R19, PT ;  /* 0x000000130000720c */ /* 0x000fda0003f26070 */
[----:B------:R-:W-:Y:S02]  /*0290*/  @P1 IADD3 R3, PT, PT, R3, 0x1, RZ ;  /* 0x0000000103031810 */ /* 0x000fe40007ffe0ff */
[----:B------:R-:W-:-:S05]  /*02a0*/  @!P2 LOP3.LUT R3, RZ, R19, RZ, 0x33, !PT ;  /* 0x00000013ff03a212 */ /* 0x000fca00078e33ff */
[----:B------:R-:W-:Y:S02]  /*02b0*/  IMAD.IADD R3, R4, 0x1, R3 ;  /* 0x0000000104037824 */ /* 0x000fe400078e0203 */
[----:B------:R-:W-:-:S03]  /*02c0*/  IMAD.MOV.U32 R4, RZ, RZ, -0x1f528714 ;  /* 0xe0ad78ecff047424 */ /* 0x000fc600078e00ff */
[C---:B------:R-:W-:Y:S02]  /*02d0*/  LOP3.LUT R0, R3.reuse, 0x3, RZ, 0xc0, !PT ;  /* 0x0000000303007812 */ /* 0x040fe400078ec0ff */
[----:B------:R-:W-:Y:S02]  /*02e0*/  ISETP.GE.U32.AND P1, PT, R3, 0x3, PT ;  /* 0x000000030300780c */ /* 0x000fe40003f26070 */
[----:B------:R-:W-:Y:S01]  /*02f0*/  ISETP.NE.AND P0, PT, R0, 0x3, PT ;  /* 0x000000030000780c */ /* 0x000fe20003f05270 */
[----:B------:R-:W-:-:S12]  /*0300*/  IMAD.MOV.U32 R0, RZ, RZ, R10 ;  /* 0x000000ffff007224 */ /* 0x000fd800078e000a */
[----:B------:R-:W-:Y:S05]  /*0310*/  @!P0 BRA `(.L_x_3) ;  /* 0x0000000000448947 */ /* 0x000fea0003800000 */
[----:B------:R-:W1:Y:S01]  /*0320*/  LDC.64 R6, c[0x0][0x388] ;  /* 0x0000e200ff067b82 */ /* 0x000e620000000a00 */
[----:B------:R-:W-:Y:S02]  /*0330*/  VIADD R0, R3, 0x1 ;  /* 0x0000000103007836 */ /* 0x000fe40000000000 */
[----:B------:R-:W-:Y:S02]  /*0340*/  HFMA2 R4, -RZ, RZ, -598.5, 40320 ;  /* 0xe0ad78ecff047431 */ /* 0x000fe400000001ff */
[----:B------:R-:W-:Y:S01]  /*0350*/  IMAD.MOV.U32 R5, RZ, RZ, R11 ;  /* 0x000000ffff057224 */ /* 0x000fe200078e000b */
[----:B------:R-:W-:Y:S01]  /*0360*/  LOP3.LUT R2, R0, 0x3, RZ, 0xc0, !PT ;  /* 0x0000000300027812 */ /* 0x000fe200078ec0ff */
[----:B------:R-:W-:-:S03]  /*0370*/  IMAD.MOV.U32 R0, RZ, RZ, R10 ;  /* 0x000000ffff007224 */ /* 0x000fc600078e000a */
[----:B------:R-:W-:-:S07]  /*0380*/  IADD3 R8, PT, PT, -R2, RZ, RZ ;  /* 0x000000ff02087210 */ /* 0x000fce0007ffe1ff */
.L_x_4:
[----:B-12---:R-:W-:-:S06]  /*0390*/  IMAD.WIDE R2, R5, 0x4, R6 ;  /* 0x0000000405027825 */ /* 0x006fcc00078e0206 */
[----:B------:R-:W2:Y:S01]  /*03a0*/  LDG.E R3, desc[UR6][R2.64] ;  /* 0x0000000602037981 */ /* 0x000ea2000c1e1900 */
[----:B------:R-:W-:Y:S01]  /*03b0*/  VIADD R8, R8, 0x1 ;  /* 0x0000000108087836 */ /* 0x000fe20000000000 */
[C---:B------:R-:W-:Y:S01]  /*03c0*/  IADD3 R0, PT, PT, R19.reuse, R0, RZ ;  /* 0x0000000013007210 */ /* 0x040fe20007ffe0ff */
[----:B------:R-:W-:-:S03]  /*03d0*/  IMAD.IADD R5, R19, 0x1, R5 ;  /* 0x0000000113057824 */ /* 0x000fc600078e0205 */
[----:B------:R-:W-:Y:S02]  /*03e0*/  ISETP.NE.AND P2, PT, R8, RZ, PT ;  /* 0x000000ff0800720c */ /* 0x000fe40003f45270 */
[----:B--2---:R-:W-:-:S13]  /*03f0*/  FSETP.GEU.AND P0, PT, R4, R3, PT ;  /* 0x000000030400720b */ /* 0x004fda0003f0e000 */
[----:B------:R2:W-:Y:S01]  /*0400*/  @!P0 STS [R18], R3 ;  /* 0x0000000312008388 */ /* 0x0005e20000000800 */
[----:B------:R-:W-:Y:S01]  /*0410*/  @!P0 IMAD.MOV.U32 R4, RZ, RZ, R3 ;  /* 0x000000ffff048224 */ /* 0x000fe200078e0003 */
[----:B------:R-:W-:Y:S06]  /*0420*/  @P2 BRA `(.L_x_4) ;  /* 0xfffffffc00d82947 */ /* 0x000fec000383ffff */
.L_x_3:
[----:B0-----:R-:W-:Y:S05]  /*0430*/  BSYNC.RECONVERGENT B1 ;  /* 0x0000000000017941 */ /* 0x001fea0003800200 */
.L_x_2:
[----:B------:R-:W-:Y:S05]  /*0440*/  @!P1 BRA `(.L_x_1) ;  /* 0x0000000000749947 */ /* 0x000fea0003800000 */
[----:B--2---:R-:W0:Y:S01]  /*0450*/  LDC.64 R2, c[0x0][0x388] ;  /* 0x0000e200ff027b82 */ /* 0x004e220000000a00 */
[----:B------:R-:W-:-:S07]  /*0460*/  IMAD.SHL.U32 R17, R19, 0x4, RZ ;  /* 0x0000000413117824 */ /* 0x000fce00078e00ff */
.L_x_5:
[----:B0-----:R-:W-:-:S05]  /*0470*/  IMAD.WIDE R14, R5, 0x4, R2 ;  /* 0x00000004050e7825 */ /* 0x001fca00078e0202 */
[----:B-1----:R-:W2:Y:S01]  /*0480*/  LDG.E R21, desc[UR6][R14.64] ;  /* 0x000000060e157981 */ /* 0x002ea2000c1e1900 */
[----:B------:R-:W-:-:S04]  /*0490*/  IADD3 R6, P0, PT, R17, R14, RZ ;  /* 0x0000000e11067210 */ /* 0x000fc80007f1e0ff */
[----:B------:R-:W-:-:S05]  /*04a0*/  IADD3.X R7, PT, PT, RZ, R15, RZ, P0, !PT ;  /* 0x0000000fff077210 */ /* 0x000fca00007fe4ff */
[----:B------:R-:W3:Y:S01]  /*04b0*/  LDG.E R23, desc[UR6][R6.64] ;  /* 0x0000000606177981 */ /* 0x000ee2000c1e1900 */
[----:B------:R-:W-:-:S05]  /*04c0*/  IADD3 R8, P0, PT, R17, R6, RZ ;  /* 0x0000000611087210 */ /* 0x000fca0007f1e0ff */
[----:B------:R-:W-:-:S05]  /*04d0*/  IMAD.X R9, RZ, RZ, R7, P0 ;  /* 0x000000ffff097224 */ /* 0x000fca00000e0607 */
[----:B------:R-:W4:Y:S01]  /*04e0*/  LDG.E R25, desc[UR6][R8.64] ;  /* 0x0000000608197981 */ /* 0x000f22000c1e1900 */
[----:B------:R-:W-:-:S05]  /*04f0*/  IADD3 R12, P0, PT, R17, R8, RZ ;  /* 0x00000008110c7210 */ /* 0x000fca0007f1e0ff */
[----:B------:R-:W-:-:S06]  /*0500*/  IMAD.X R13, RZ, RZ, R9, P0 ;  /* 0x000000ffff0d7224 */ /* 0x000fcc00000e0609 */
[----:B------:R-:W5:Y:S01]  /*0510*/  LDG.E R13, desc[UR6][R12.64] ;  /* 0x000000060c0d7981 */ /* 0x000f62000c1e1900 */
[C---:B------:R-:W-:Y:S01]  /*0520*/  IADD3 R0, PT, PT, R17.reuse, R0, RZ ;  /* 0x0000000011007210 */ /* 0x040fe20007ffe0ff */
[----:B------:R-:W-:Y:S01]  /*0530*/  IMAD.IADD R5, R17, 0x1, R5 ;  /* 0x0000000111057824 */ /* 0x000fe200078e0205 */
[----:B--2---:R-:W-:-:S13]  /*0540*/  FSETP.GEU.AND P1, PT, R4, R21, PT ;  /* 0x000000150400720b */ /* 0x004fda0003f2e000 */
[----:B------:R-:W-:Y:S01]  /*0550*/  @!P1 MOV R4, R21 ;  /* 0x0000001500049202 */ /* 0x000fe20000000f00 */
[----:B------:R1:W-:Y:S01]  /*0560*/  @!P1 STS [R18], R21 ;  /* 0x0000001512009388 */ /* 0x0003e20000000800 */
[----:B------:R-:W-:Y:S02]  /*0570*/  ISETP.GE.AND P1, PT, R0, UR4, PT ;  /* 0x0000000400007c0c */ /* 0x000fe4000bf26270 */
[----:B---3--:R-:W-:-:S13]  /*0580*/  FSETP.GEU.AND P2, PT, R4, R23, PT ;  /* 0x000000170400720b */ /* 0x008fda0003f4e000 */
[----:B------:R-:W-:Y:S01]  /*0590*/  @!P2 IMAD.MOV.U32 R4, RZ, RZ, R23 ;  /* 0x000000ffff04a224 */ /* 0x000fe200078e0017 */
[----:B------:R1:W-:Y:S04]  /*05a0*/  @!P2 STS [R18], R23 ;  /* 0x000000171200a388 */ /* 0x0003e80000000800 */
[----:B----4-:R-:W-:-:S13]  /*05b0*/  FSETP.GEU.AND P3, PT, R4, R25, PT ;  /* 0x000000190400720b */ /* 0x010fda0003f6e000 */
[----:B------:R-:W-:Y:S01]  /*05c0*/  @!P3 IMAD.MOV.U32 R4, RZ, RZ, R25 ;  /* 0x000000ffff04b224 */ /* 0x000fe200078e0019 */
[----:B------:R1:W-:Y:S04]  /*05d0*/  @!P3 STS [R18], R25 ;  /* 0x000000191200b388 */ /* 0x0003e80000000800 */
[----:B-----5:R-:W-:-:S13]  /*05e0*/  FSETP.GEU.AND P0, PT, R4, R13, PT ;  /* 0x0000000d0400720b */ /* 0x020fda0003f0e000 */
[----:B------:R1:W-:Y:S01]  /*05f0*/  @!P0 STS [R18], R13 ;  /* 0x0000000d12008388 */ /* 0x0003e20000000800 */
[----:B------:R-:W-:Y:S01]  /*0600*/  @!P0 IMAD.MOV.U32 R4, RZ, RZ, R13 ;  /* 0x000000ffff048224 */ /* 0x000fe200078e000d */
[----:B------:R-:W-:Y:S06]  /*0610*/  @!P1 BRA `(.L_x_5) ;  /* 0xfffffffc00949947 */ /* 0x000fec000383ffff */
.L_x_1:
[----:B0-----:R-:W-:Y:S05]  /*0620*/  BSYNC.RECONVERGENT B0 ;  /* 0x0000000000007941 */ /* 0x001fea0003800200 */
.L_x_0:
[----:B------:R-:W-:Y:S01]  /*0630*/  BAR.SYNC.DEFER_BLOCKING 0x0 ;  /* 0x0000000000007b1d */ /* 0x000fe20000010000 */
[----:B------:R-:W-:-:S13]  /*0640*/  ISETP.GE.U32.AND P0, PT, R19, 0x40, PT ;  /* 0x000000401300780c */ /* 0x000fda0003f06070 */
[----:B------:R-:W-:Y:S05]  /*0650*/  @!P0 BRA `(.L_x_6) ;  /* 0x00000000003c8947 */ /* 0x000fea0003800000 */
[----:B--2---:R-:W-:-:S07]  /*0660*/  MOV R3, R19 ;  /* 0x0000001300037202 */ /* 0x004fce0000000f00 */
.L_x_9:
[--C-:B------:R-:W-:Y:S01]  /*0670*/  IMAD.MOV.U32 R0, RZ, RZ, R3.reuse ;  /* 0x000000ffff007224 */ /* 0x100fe200078e0003 */
[----:B------:R-:W-:Y:S01]  /*0680*/  SHF.R.U32.HI R3, RZ, 0x1, R3 ;  /* 0x00000001ff037819 */ /* 0x000fe20000011603 */
[----:B------:R-:W-:Y:S03]  /*0690*/  BAR.SYNC.DEFER_BLOCKING 0x0 ;  /* 0x0000000000007b1d */ /* 0x000fe60000010000 */
[----:B------:R-:W-:Y:S02]  /*06a0*/  ISETP.GE.U32.AND P0, PT, R10, R3, PT ;  /* 0x000000030a00720c */ /* 0x000fe40003f06070 */
[----:B------:R-:W-:Y:S01]  /*06b0*/  ISETP.GT.U32.AND P1, PT, R0, 0x7f, PT ;  /* 0x0000007f0000780c */ /* 0x000fe20003f24070 */
[----:B------:R-:W-:Y:S10]  /*06c0*/  BSSY.RECONVERGENT B0, `(.L_x_7) ;  /* 0x0000007000007945 */ /* 0x000ff40003800200 */
[----:B0-----:R-:W-:Y:S05]  /*06d0*/  @P0 BRA `(.L_x_8) ;  /* 0x0000000000140947 */ /* 0x001fea0003800000 */
[----:B------:R-:W-:Y:S01]  /*06e0*/  IMAD R2, R3, 0x4, R18 ;  /* 0x0000000403027824 */ /* 0x000fe200078e0212 */
[----:B------:R-:W-:Y:S04]  /*06f0*/  LDS R0, [R18] ;  /* 0x0000000012007984 */ /* 0x000fe80000000800 */
[----:B------:R-:W0:Y:S02]  /*0700*/  LDS R5, [R2] ;  /* 0x0000000002057984 */ /* 0x000e240000000800 */
[----:B0-----:R-:W-:-:S13]  /*0710*/  FSETP.GEU.AND P0, PT, R0, R5, PT ;  /* 0x000000050000720b */ /* 0x001fda0003f0e000 */
[----:B------:R0:W-:Y:S02]  /*0720*/  @!P0 STS [R18], R5 ;  /* 0x0000000512008388 */ /* 0x0001e40000000800 */
.L_x_8:
[----:B------:R-:W-:Y:S05]  /*0730*/  BSYNC.RECONVERGENT B0 ;  /* 0x0000000000007941 */ /* 0x000fea0003800200 */
.L_x_7:
[----:B------:R-:W-:Y:S05]  /*0740*/  @P1 BRA `(.L_x_9) ;  /* 0xfffffffc00c81947 */ /* 0x000fea000383ffff */
.L_x_6:
[----:B------:R-:W3:Y:S01]  /*0750*/  S2UR UR5, SR_CgaCtaId ;  /* 0x00000000000579c3 */ /* 0x000ee20000008800 */
[C---:B------:R-:W-:Y:S01]  /*0760*/  ISETP.NE.AND P0, PT, R10.reuse, RZ, PT ;  /* 0x000000ff0a00720c */ /* 0x040fe20003f05270 */
[----:B------:R-:W-:Y:S01]  /*0770*/  UMOV UR4, 0x400 ;  /* 0x0000040000047882 */ /* 0x000fe20000000000 */
[----:B------:R-:W-:Y:S01]  /*0780*/  BSSY.RECONVERGENT B0, `(.L_x_10) ;  /* 0x0000091000007945 */ /* 0x000fe20003800200 */
[----:B---3--:R-:W-:Y:S01]  /*0790*/  ULEA UR4, UR5, UR4, 0x18 ;  /* 0x0000000405047291 */ /* 0x008fe2000f8ec0ff */
[----:B------:R-:W3:Y:S09]  /*07a0*/  LDCU UR5, c[0x0][0x390] ;  /* 0x00007200ff0577ac */ /* 0x000ef20008000800 */
[----:B------:R-:W4:Y:S04]  /*07b0*/  @!P0 LDS R0, [UR4+0x10] ;  /* 0x00001004ff008984 */ /* 0x000f280008000800 */
[----:B----4-:R4:W-:Y:S01]  /*07c0*/  @!P0 STS [UR4], R0 ;  /* 0x00000000ff008988 */ /* 0x0109e20008000804 */
[----:B------:R-:W-:Y:S01]  /*07d0*/  BAR.SYNC.DEFER_BLOCKING 0x0 ;  /* 0x0000000000007b1d */ /* 0x000fe20000010000 */
[----:B---3--:R-:W-:-:S13]  /*07e0*/  ISETP.GE.AND P0, PT, R10, UR5, PT ;  /* 0x000000050a007c0c */ /* 0x008fda000bf06270 */
[----:B----4-:R-:W-:Y:S05]  /*07f0*/  @P0 BRA `(.L_x_11) ;  /* 0x0000000800240947 */ /* 0x010fea0003800000 */
[----:B------:R-:W3:Y:S01]  /*0800*/  I2F.U32.RP R6, R19 ;  /* 0x0000001300067306 */ /* 0x000ee20000209000 */
[----:B------:R-:W-:Y:S01]  /*0810*/  IMAD.IADD R4, R10, 0x1, R19 ;  /* 0x000000010a047824 */ /* 0x000fe200078e0213 */
[----:B------:R-:W-:Y:S01]  /*0820*/  ISETP.NE.U32.AND P2, PT, R19, RZ, PT ;  /* 0x000000ff1300720c */ /* 0x000fe20003f45070 */
[----:B------:R-:W4:Y:S01]  /*0830*/  LDS R16, [UR4] ;  /* 0x00000004ff107984 */ /* 0x000f220008000800 */
[----:B------:R-:W-:Y:S01]  /*0840*/  BSSY.RECONVERGENT B1, `(.L_x_12) ;  /* 0x0000038000017945 */ /* 0x000fe20003800200 */
[----:B------:R-:W-:Y:S02]  /*0850*/  MOV R17, R11 ;  /* 0x0000000b00117202 */ /* 0x000fe40000000f00 */
[C---:B------:R-:W-:Y:S02]  /*0860*/  ISETP.GE.AND P0, PT, R4.reuse, UR5, PT ;  /* 0x0000000504007c0c */ /* 0x040fe4000bf06270 */
[----:B------:R-:W-:Y:S02]  /*0870*/  VIMNMX R0, PT, PT, R4, UR5, !PT ;  /* 0x0000000504007c48 */ /* 0x000fe4000ffe0100 */
[----:B0-----:R-:W-:Y:S01]  /*0880*/  SEL R5, RZ, 0x1, P0 ;  /* 0x00000001ff057807 */ /* 0x001fe20000000000 */
[----:B---3--:R-:W0:Y:S03]  /*0890*/  MUFU.RCP R6, R6 ;  /* 0x0000000600067308 */ /* 0x008e260000001000 */
[----:B------:R-:W-:-:S02]  /*08a0*/  IADD3 R0, PT, PT, R0, -R4, -R5 ;  /* 0x8000000400007210 */ /* 0x000fc40007ffe805 */
[----:B0-----:R-:W-:-:S04]  /*08b0*/  IADD3 R2, PT, PT, R6, 0xffffffe, RZ ;  /* 0x0ffffffe06027810 */ /* 0x001fc80007ffe0ff */
[----:B--2---:R0:W2:Y:S02]  /*08c0*/  F2I.FTZ.U32.TRUNC.NTZ R3, R2 ;  /* 0x0000000200037305 */ /* 0x0040a4000021f000 */
[----:B0-----:R-:W-:Y:S02]  /*08d0*/  HFMA2 R2, -RZ, RZ, 0, 0 ;  /* 0x00000000ff027431 */ /* 0x001fe400000001ff */
[----:B--2---:R-:W-:-:S04]  /*08e0*/  IMAD.MOV R8, RZ, RZ, -R3 ;  /* 0x000000ffff087224 */ /* 0x004fc800078e0a03 */
[----:B------:R-:W-:-:S04]  /*08f0*/  IMAD R7, R8, R19, RZ ;  /* 0x0000001308077224 */ /* 0x000fc800078e02ff */
[----:B------:R-:W-:-:S06]  /*0900*/  IMAD.HI.U32 R7, R3, R7, R2 ;  /* 0x0000000703077227 */ /* 0x000fcc00078e0002 */
[----:B------:R-:W-:-:S04]  /*0910*/  IMAD.HI.U32 R2, R7, R0, RZ ;  /* 0x0000000007027227 */ /* 0x000fc800078e00ff */
[----:B------:R-:W-:-:S04]  /*0920*/  IMAD.MOV R3, RZ, RZ, -R2 ;  /* 0x000000ffff037224 */ /* 0x000fc800078e0a02 */
[----:B------:R-:W-:-:S05]  /*0930*/  IMAD R0, R19, R3, R0 ;  /* 0x0000000313007224 */ /* 0x000fca00078e0200 */
[----:B------:R-:W-:-:S13]  /*0940*/  ISETP.GE.U32.AND P0, PT, R0, R19, PT ;  /* 0x000000130000720c */ /* 0x000fda0003f06070 */
[----:B------:R-:W-:Y:S01]  /*0950*/  @P0 IMAD.IADD R0, R0, 0x1, -R19 ;  /* 0x0000000100000824 */ /* 0x000fe200078e0a13 */
[----:B------:R-:W-:-:S04]  /*0960*/  @P0 IADD3 R2, PT, PT, R2, 0x1, RZ ;  /* 0x0000000102020810 */ /* 0x000fc80007ffe0ff */
[----:B------:R-:W-:-:S13]  /*0970*/  ISETP.GE.U32.AND P1, PT, R0, R19, PT ;  /* 0x000000130000720c */ /* 0x000fda0003f26070 */
[----:B------:R-:W-:Y:S01]  /*0980*/  @P1 VIADD R2, R2, 0x1 ;  /* 0x0000000102021836 */ /* 0x000fe20000000000 */
[----:B------:R-:W-:-:S05]  /*0990*/  @!P2 LOP3.LUT R2, RZ, R19, RZ, 0x33, !PT ;  /* 0x00000013ff02a212 */ /* 0x000fca00078e33ff */
[----:B------:R-:W-:-:S05]  /*09a0*/  IMAD.IADD R6, R5, 0x1, R2 ;  /* 0x0000000105067824 */ /* 0x000fca00078e0202 */
[C---:B------:R-:W-:Y:S02]  /*09b0*/  LOP3.LUT R0, R6.reuse, 0x3, RZ, 0xc0, !PT ;  /* 0x0000000306007812 */ /* 0x040fe400078ec0ff */
[----:B------:R-:W-:Y:S02]  /*09c0*/  ISETP.GE.U32.AND P1, PT, R6, 0x3, PT ;  /* 0x000000030600780c */ /* 0x000fe40003f26070 */
[----:B------:R-:W-:Y:S01]  /*09d0*/  ISETP.NE.AND P0, PT, R0, 0x3, PT ;  /* 0x000000030000780c */ /* 0x000fe20003f05270 */
[----:B------:R-:W-:-:S12]  /*09e0*/  IMAD.MOV.U32 R0, RZ, RZ, R10 ;  /* 0x000000ffff007224 */ /* 0x000fd800078e000a */
[----:B----4-:R-:W-:Y:S05]  /*09f0*/  @!P0 BRA `(.L_x_13) ;  /* 0x0000000000708947 */ /* 0x010fea0003800000 */
[----:B------:R-:W0:Y:S01]  /*0a00*/  LDC.64 R2, c[0x0][0x380] ;  /* 0x0000e000ff027b82 */ /* 0x000e220000000a00 */
[----:B------:R-:W-:Y:S01]  /*0a10*/  VIADD R0, R6, 0x1 ;  /* 0x0000000106007836 */ /* 0x000fe20000000000 */
[----:B------:R-:W-:-:S04]  /*0a20*/  MOV R17, R11 ;  /* 0x0000000b00117202 */ /* 0x000fc80000000f00 */
[----:B------:R-:W-:Y:S02]  /*0a30*/  LOP3.LUT R6, R0, 0x3, RZ, 0xc0, !PT ;  /* 0x0000000300067812 */ /* 0x000fe400078ec0ff */
[----:B------:R-:W2:Y:S03]  /*0a40*/  LDC.64 R4, c[0x0][0x388] ;  /* 0x0000e200ff047b82 */ /* 0x000ea60000000a00 */
[----:B------:R-:W-:Y:S02]  /*0a50*/  IMAD R0, R6, R19, R10 ;  /* 0x0000001306007224 */ /* 0x000fe400078e020a */
[----:B------:R-:W-:-:S07]  /*0a60*/  IMAD.MOV R12, RZ, RZ, -R6 ;  /* 0x000000ffff0c7224 */ /* 0x000fce00078e0a06 */
.L_x_14:
[----:B--23--:R-:W-:-:S05]  /*0a70*/  IMAD.WIDE R6, R17, 0x4, R4 ;  /* 0x0000000411067825 */ /* 0x00cfca00078e0204 */
[----:B------:R-:W2:Y:S01]  /*0a80*/  LDG.E R9, desc[UR6][R6.64] ;  /* 0x0000000606097981 */ /* 0x000ea2000c1e1900 */
[----:B------:R-:W-:Y:S02]  /*0a90*/  IMAD.MOV.U32 R8, RZ, RZ, 0x3bbb989d ;  /* 0x3bbb989dff087424 */ /* 0x000fe400078e00ff */
[----:B------:R-:W-:-:S05]  /*0aa0*/  VIADD R12, R12, 0x1 ;  /* 0x000000010c0c7836 */ /* 0x000fca0000000000 */
[----:B------:R-:W-:Y:S01]  /*0ab0*/  ISETP.NE.AND P0, PT, R12, RZ, PT ;  /* 0x000000ff0c00720c */ /* 0x000fe20003f05270 */
[----:B--2---:R-:W-:-:S05]  /*0ac0*/  FADD R9, -R16, R9 ;  /* 0x0000000910097221 */ /* 0x004fca0000000100 */
[----:B-1----:R-:W-:Y:S01]  /*0ad0*/  FMNMX.NAN R13, R9, -64, !PT ;  /* 0xc2800000090d7809 */ /* 0x002fe20007820000 */
[----:B------:R-:W-:-:S04]  /*0ae0*/  HFMA2 R9, -RZ, RZ, 3.7421875, 0 ;  /* 0x437c0000ff097431 */ /* 0x000fc800000001ff */
[----:B------:R-:W-:Y:S01]  /*0af0*/  FFMA.SAT R8, R13, R8, 0.5 ;  /* 0x3f0000000d087423 */ /* 0x000fe20000002008 */
[----:B------:R3:W-:Y:S03]  /*0b00*/  STG.E desc[UR6][R6.64], R13 ;  /* 0x0000000d06007986 */ /* 0x0007e6000c101906 */
[----:B------:R-:W-:-:S04]  /*0b10*/  FFMA.RM R8, R8, R9, 12582913 ;  /* 0x4b40000108087423 */ /* 0x000fc80000004009 */
[C---:B------:R-:W-:Y:S01]  /*0b20*/  FADD R14, R8.reuse, -12583039 ;  /* 0xcb40007f080e7421 */ /* 0x040fe20000000000 */
[----:B------:R-:W-:Y:S02]  /*0b30*/  IMAD.SHL.U32 R15, R8, 0x800000, RZ ;  /* 0x00800000080f7824 */ /* 0x000fe400078e00ff */
[----:B0-----:R-:W-:-:S04]  /*0b40*/  IMAD.WIDE R8, R17, 0x4, R2 ;  /* 0x0000000411087825 */ /* 0x001fc800078e0202 */
[----:B------:R-:W-:Y:S01]  /*0b50*/  FFMA R14, R13, 1.4426950216293334961, -R14 ;  /* 0x3fb8aa3b0d0e7823 */ /* 0x000fe2000000080e */
[----:B------:R-:W-:-:S03]  /*0b60*/  IADD3 R17, PT, PT, R19, R17, RZ ;  /* 0x0000001113117210 */ /* 0x000fc60007ffe0ff */
[----:B------:R-:W-:-:S06]  /*0b70*/  FFMA R14, R13, 1.925963033500011079e-08, R14 ;  /* 0x32a570600d0e7823 */ /* 0x000fcc000000000e */
[----:B------:R-:W0:Y:S02]  /*0b80*/  MUFU.EX2 R14, R14 ;  /* 0x0000000e000e7308 */ /* 0x000e240000000800 */
[----:B0-----:R-:W-:-:S05]  /*0b90*/  FMUL R15, R15, R14 ;  /* 0x0000000e0f0f7220 */ /* 0x001fca0000400000 */
[----:B------:R3:W-:Y:S01]  /*0ba0*/  STG.E desc[UR6][R8.64], R15 ;  /* 0x0000000f08007986 */ /* 0x0007e2000c101906 */
[----:B------:R-:W-:Y:S05]  /*0bb0*/  @P0 BRA `(.L_x_14) ;  /* 0xfffffffc00ac0947 */ /* 0x000fea000383ffff */
.L_x_13:
[----:B------:R-:W-:Y:S05]  /*0bc0*/  BSYNC.RECONVERGENT B1 ;  /* 0x0000000000017941 */ /* 0x000fea0003800200 */
.L_x_12:
[----:B------:R-:W-:Y:S05]  /*0bd0*/  @!P1 BRA `(.L_x_11) ;  /* 0x00000004002c9947 */ /* 0x000fea0003800000 */
[----:B------:R-:W0:Y:S01]  /*0be0*/  LDC.64 R2, c[0x0][0x380] ;  /* 0x0000e000ff027b82 */ /* 0x000e220000000a00 */
[----:B-1----:R-:W-:-:S07]  /*0bf0*/  IMAD.SHL.U32 R21, R19, 0x4, RZ ;  /* 0x0000000413157824 */ /* 0x002fce00078e00ff */
[----:B------:R-:W1:Y:S02]  /*0c00*/  LDC.64 R4, c[0x0][0x388] ;  /* 0x0000e200ff047b82 */ /* 0x000e640000000a00 */
.L_x_15:
[----:B-1-34-:R-:W-:-:S05]  /*0c10*/  IMAD.WIDE R8, R17, 0x4, R4 ;  /* 0x0000000411087825 */ /* 0x01afca00078e0204 */
[----:B------:R-:W2:Y:S01]  /*0c20*/  LDG.E R7, desc[UR6][R8.64] ;  /* 0x0000000608077981 */ /* 0x000ea2000c1e1900 */
[----:B------:R-:W-:Y:S01]  /*0c30*/  IMAD.MOV.U32 R20, RZ, RZ, 0x3bbb989d ;  /* 0x3bbb989dff147424 */ /* 0x000fe200078e00ff */
[----:B------:R-:W-:Y:S01]  /*0c40*/  MOV R22, 0x437c0000 ;  /* 0x437c000000167802 */ /* 0x000fe20000000f00 */
[----:B0-----:R-:W-:-:S04]  /*0c50*/  IMAD.WIDE R12, R17, 0x4, R2 ;  /* 0x00000004110c7825 */ /* 0x001fc800078e0202 */
[----:B--2---:R-:W-:-:S05]  /*0c60*/  FADD R7, -R16, R7 ;  /* 0x0000000710077221 */ /* 0x004fca0000000100 */
[----:B------:R-:W-:-:S05]  /*0c70*/  FMNMX.NAN R15, R7, -64, !PT ;  /* 0xc2800000070f7809 */ /* 0x000fca0007820000 */
[----:B------:R-:W-:Y:S01]  /*0c80*/  FFMA.SAT R7, R15, R20, 0.5 ;  /* 0x3f0000000f077423 */ /* 0x000fe20000002014 */
[----:B------:R0:W-:Y:S03]  /*0c90*/  STG.E desc[UR6][R8.64], R15 ;  /* 0x0000000f08007986 */ /* 0x0001e6000c101906 */
[----:B------:R-:W-:-:S04]  /*0ca0*/  FFMA.RM R7, R7, R22, 12582913 ;  /* 0x4b40000107077423 */ /* 0x000fc80000004016 */
[C---:B------:R-:W-:Y:S01]  /*0cb0*/  FADD R6, R7.reuse, -12583039 ;  /* 0xcb40007f07067421 */ /* 0x040fe20000000000 */
[----:B------:R-:W-:-:S03]  /*0cc0*/  IMAD.SHL.U32 R23, R7, 0x800000, RZ ;  /* 0x0080000007177824 */ /* 0x000fc600078e00ff */
[----:B------:R-:W-:-:S04]  /*0cd0*/  FFMA R6, R15, 1.4426950216293334961, -R6 ;  /* 0x3fb8aa3b0f067823 */ /* 0x000fc80000000806 */
[----:B------:R-:W-:Y:S01]  /*0ce0*/  FFMA R14, R15, 1.925963033500011079e-08, R6 ;  /* 0x32a570600f0e7823 */ /* 0x000fe20000000006 */
[----:B------:R-:W-:-:S05]  /*0cf0*/  IADD3 R6, P0, PT, R21, R8, RZ ;  /* 0x0000000815067210 */ /* 0x000fca0007f1e0ff */
[----:B------:R-:W1:Y:S01]  /*0d00*/  MUFU.EX2 R14, R14 ;  /* 0x0000000e000e7308 */ /* 0x000e620000000800 */
[----:B------:R-:W-:Y:S02]  /*0d10*/  IMAD.X R7, RZ, RZ, R9, P0 ;  /* 0x000000ffff077224 */ /* 0x000fe400000e0609 */
[----:B-1----:R-:W-:-:S05]  /*0d20*/  FMUL R25, R23, R14 ;  /* 0x0000000e17197220 */ /* 0x002fca0000400000 */
[----:B------:R1:W-:Y:S04]  /*0d30*/  STG.E desc[UR6][R12.64], R25 ;  /* 0x000000190c007986 */ /* 0x0003e8000c101906 */
[----:B------:R-:W2:Y:S01]  /*0d40*/  LDG.E R23, desc[UR6][R6.64] ;  /* 0x0000000606177981 */ /* 0x000ea2000c1e1900 */
[----:B0-----:R-:W-:-:S05]  /*0d50*/  IADD3 R8, P1, PT, R21, R6, RZ ;  /* 0x0000000615087210 */ /* 0x001fca0007f3e0ff */
[----:B------:R-:W-:Y:S02]  /*0d60*/  IMAD.X R9, RZ, RZ, R7, P1 ;  /* 0x000000ffff097224 */ /* 0x000fe400008e0607 */
[----:B--2---:R-:W-:-:S05]  /*0d70*/  FADD R23, -R16, R23 ;  /* 0x0000001710177221 */ /* 0x004fca0000000100 */
[----:B------:R-:W-:-:S05]  /*0d80*/  FMNMX.NAN R23, R23, -64, !PT ;  /* 0xc280000017177809 */ /* 0x000fca0007820000 */
[----:B------:R-:W-:Y:S01]  /*0d90*/  FFMA.SAT R27, R23, R20, 0.5 ;  /* 0x3f000000171b7423 */ /* 0x000fe20000002014 */
[----:B------:R0:W-:Y:S03]  /*0da0*/  STG.E desc[UR6][R6.64], R23 ;  /* 0x0000001706007986 */ /* 0x0001e6000c101906 */
[----:B------:R-:W-:-:S04]  /*0db0*/  FFMA.RM R27, R27, R22, 12582913 ;  /* 0x4b4000011b1b7423 */ /* 0x000fc80000004016 */
[C---:B------:R-:W-:Y:S01]  /*0dc0*/  FADD R14, R27.reuse, -12583039 ;  /* 0xcb40007f1b0e7421 */ /* 0x040fe20000000000 */
[----:B------:R-:W-:-:S03]  /*0dd0*/  SHF.L.U32 R27, R27, 0x17, RZ ;  /* 0x000000171b1b7819 */ /* 0x000fc600000006ff */
[----:B------:R-:W-:-:S04]  /*0de0*/  FFMA R14, R23, 1.4426950216293334961, -R14 ;  /* 0x3fb8aa3b170e7823 */ /* 0x000fc8000000080e */
[----:B------:R-:W-:Y:S01]  /*0df0*/  FFMA R24, R23, 1.925963033500011079e-08, R14 ;  /* 0x32a5706017187823 */ /* 0x000fe2000000000e */
[----:B------:R-:W-:-:S05]  /*0e00*/  IADD3 R14, P0, PT, R21, R12, RZ ;  /* 0x0000000c150e7210 */ /* 0x000fca0007f1e0ff */
[----:B------:R-:W2:Y:S01]  /*0e10*/  MUFU.EX2 R24, R24 ;  /* 0x0000001800187308 */ /* 0x000ea20000000800 */
[----:B------:R-:W-:Y:S02]  /*0e20*/  IMAD.X R15, RZ, RZ, R13, P0 ;  /* 0x000000ffff0f7224 */ /* 0x000fe400000e060d */
[----:B--2---:R-:W-:-:S05]  /*0e30*/  FMUL R27, R27, R24 ;  /* 0x000000181b1b7220 */ /* 0x004fca0000400000 */
[----:B------:R2:W-:Y:S04]  /*0e40*/  STG.E desc[UR6][R14.64], R27 ;  /* 0x0000001b0e007986 */ /* 0x0005e8000c101906 */
[----:B-1----:R-:W3:Y:S01]  /*0e50*/  LDG.E R13, desc[UR6][R8.64] ;  /* 0x00000006080d7981 */ /* 0x002ee2000c1e1900 */
[----:B0-----:R-:W-:-:S05]  /*0e60*/  IADD3 R6, P0, PT, R21, R14, RZ ;  /* 0x0000000e15067210 */ /* 0x001fca0007f1e0ff */
[----:B------:R-:W-:Y:S02]  /*0e70*/  IMAD.X R7, RZ, RZ, R15, P0 ;  /* 0x000000ffff077224 */ /* 0x000fe400000e060f */
[----:B---3--:R-:W-:-:S05]  /*0e80*/  FADD R13, -R16, R13 ;  /* 0x0000000d100d7221 */ /* 0x008fca0000000100 */
[----:B------:R-:W-:-:S05]  /*0e90*/  FMNMX.NAN R25, R13, -64, !PT ;  /* 0xc28000000d197809 */ /* 0x000fca0007820000 */
[----:B------:R-:W-:Y:S01]  /*0ea0*/  FFMA.SAT R13, R25, R20, 0.5 ;  /* 0x3f000000190d7423 */ /* 0x000fe20000002014 */
[----:B------:R0:W-:Y:S03]  /*0eb0*/  STG.E desc[UR6][R8.64], R25 ;  /* 0x0000001908007986 */ /* 0x0001e6000c101906 */
[----:B------:R-:W-:-:S04]  /*0ec0*/  FFMA.RM R13, R13, R22, 12582913 ;  /* 0x4b4000010d0d7423 */ /* 0x000fc80000004016 */
[C---:B------:R-:W-:Y:S01]  /*0ed0*/  FADD R12, R13.reuse, -12583039 ;  /* 0xcb40007f0d0c7421 */ /* 0x040fe20000000000 */
[----:B--2---:R-:W-:-:S03]  /*0ee0*/  SHF.L.U32 R14, R13, 0x17, RZ ;  /* 0x000000170d0e7819 */ /* 0x004fc600000006ff */
[----:B------:R-:W-:-:S04]  /*0ef0*/  FFMA R12, R25, 1.4426950216293334961, -R12 ;  /* 0x3fb8aa3b190c7823 */ /* 0x000fc8000000080c */
[----:B------:R-:W-:Y:S01]  /*0f00*/  FFMA R24, R25, 1.925963033500011079e-08, R12 ;  /* 0x32a5706019187823 */ /* 0x000fe2000000000c */
[----:B------:R-:W-:-:S03]  /*0f10*/  IADD3 R12, P1, PT, R21, R8, RZ ;  /* 0x00000008150c7210 */ /* 0x000fc60007f3e0ff */
[----:B------:R-:W1:Y:S02]  /*0f20*/  MUFU.EX2 R29, R24 ;  /* 0x00000018001d7308 */ /* 0x000e640000000800 */
[----:B------:R-:W-:Y:S02]  /*0f30*/  IMAD.X R13, RZ, RZ, R9, P1 ;  /* 0x000000ffff0d7224 */ /* 0x000fe400008e0609 */
[----:B-1----:R-:W-:-:S05]  /*0f40*/  FMUL R29, R14, R29 ;  /* 0x0000001d0e1d7220 */ /* 0x002fca0000400000 */
[----:B------:R4:W-:Y:S04]  /*0f50*/  STG.E desc[UR6][R6.64], R29 ;  /* 0x0000001d06007986 */ /* 0x0009e8000c101906 */
[----:B------:R-:W2:Y:S01]  /*0f60*/  LDG.E R15, desc[UR6][R12.64] ;  /* 0x000000060c0f7981 */ /* 0x000ea2000c1e1900 */
[C---:B0-----:R-:W-:Y:S01]  /*0f70*/  IADD3 R8, P0, PT, R21.reuse, R6, RZ ;  /* 0x0000000615087210 */ /* 0x041fe20007f1e0ff */
[C---:B------:R-:W-:Y:S01]  /*0f80*/  IMAD.IADD R0, R21.reuse, 0x1, R0 ;  /* 0x0000000115007824 */ /* 0x040fe200078e0200 */
[----:B------:R-:W-:-:S03]  /*0f90*/  IADD3 R17, PT, PT, R21, R17, RZ ;  /* 0x0000001115117210 */ /* 0x000fc60007ffe0ff */
[----:B------:R-:W-:Y:S01]  /*0fa0*/  IMAD.X R9, RZ, RZ, R7, P0 ;  /* 0x000000ffff097224 */ /* 0x000fe200000e0607 */
[----:B------:R-:W-:Y:S01]  /*0fb0*/  ISETP.GE.AND P0, PT, R0, UR5, PT ;  /* 0x0000000500007c0c */ /* 0x000fe2000bf06270 */
        /* <DEDUP_REMOVED lines=8> */
[----:B------:R-:W-:-:S06]  /*1040*/  FFMA R14, R15, 1.925963033500011079e-08, R14 ;  /* 0x32a570600f0e7823 */ /* 0x000fcc000000000e */
[----:B------:R-:W0:Y:S02]  /*1050*/  MUFU.EX2 R14, R14 ;  /* 0x0000000e000e7308 */ /* 0x000e240000000800 */
[----:B0-----:R-:W-:-:S05]  /*1060*/  FMUL R23, R23, R14 ;  /* 0x0000000e17177220 */ /* 0x001fca0000400000 */
[----:B------:R4:W-:Y:S01]  /*1070*/  STG.E desc[UR6][R8.64], R23 ;  /* 0x0000001708007986 */ /* 0x0009e2000c101906 */
[----:B------:R-:W-:Y:S05]  /*1080*/  @!P0 BRA `(.L_x_15) ;  /* 0xfffffff800e08947 */ /* 0x000fea000383ffff */
.L_x_11:
[----:B------:R-:W-:Y:S05]  /*1090*/  BSYNC.RECONVERGENT B0 ;  /* 0x0000000000007941 */ /* 0x000fea0003800200 */
.L_x_10:
[----:B------:R-:W-:Y:S01]  /*10a0*/  BAR.SYNC.DEFER_BLOCKING 0x0 ;  /* 0x0000000000007b1d */ /* 0x000fe20000010000 */
[----:B------:R-:W-:-:S05]  /*10b0*/  ISETP.GE.AND P0, PT, R10, UR5, PT ;  /* 0x000000050a007c0c */ /* 0x000fca000bf06270 */
[----:B------:R-:W-:Y:S01]  /*10c0*/  BSSY.RECONVERGENT B0, `(.L_x_16) ;  /* 0x000004c000007945 */ /* 0x000fe20003800200 */
[----:B------:R0:W-:Y:S07]  /*10d0*/  STS [R18], RZ ;  /* 0x000000ff12007388 */ /* 0x0001ee0000000800 */
[----:B------:R-:W-:Y:S05]  /*10e0*/  @P0 BRA `(.L_x_17) ;  /* 0x0000000400240947 */ /* 0x000fea0003800000 */
[----:B---34-:R-:W3:Y:S01]  /*10f0*/  I2F.U32.RP R6, R19 ;  /* 0x0000001300067306 */ /* 0x018ee20000209000 */
[----:B------:R-:W-:Y:S01]  /*1100*/  IADD3 R0, PT, PT, R10, R19, RZ ;  /* 0x000000130a007210 */ /* 0x000fe20007ffe0ff */
[----:B------:R-:W-:Y:S01]  /*1110*/  BSSY.RECONVERGENT B1, `(.L_x_18) ;  /* 0x000002d000017945 */ /* 0x000fe20003800200 */
[----:B------:R-:W-:Y:S02]  /*1120*/  ISETP.NE.U32.AND P2, PT, R19, RZ, PT ;  /* 0x000000ff1300720c */ /* 0x000fe40003f45070 */
[C---:B------:R-:W-:Y:S02]  /*1130*/  ISETP.GE.AND P0, PT, R0.reuse, UR5, PT ;  /* 0x0000000500007c0c */ /* 0x040fe4000bf06270 */
[----:B0-----:R-:W-:Y:S01]  /*1140*/  VIMNMX R5, PT, PT, R0, UR5, !PT ;  /* 0x0000000500057c48 */ /* 0x001fe2000ffe0100 */
[----:B---3--:R-:W0:Y:S02]  /*1150*/  MUFU.RCP R6, R6 ;  /* 0x0000000600067308 */ /* 0x008e240000001000 */
[----:B0-----:R-:W-:-:S06]  /*1160*/  VIADD R2, R6, 0xffffffe ;  /* 0x0ffffffe06027836 */ /* 0x001fcc0000000000 */
[----:B--2---:R0:W2:Y:S02]  /*1170*/  F2I.FTZ.U32.TRUNC.NTZ R3, R2 ;  /* 0x0000000200037305 */ /* 0x0040a4000021f000 */
[----:B0-----:R-:W-:Y:S02]  /*1180*/  IMAD.MOV.U32 R2, RZ, RZ, RZ ;  /* 0x000000ffff027224 */ /* 0x001fe400078e00ff */
[----:B--2---:R-:W-:-:S04]  /*1190*/  IMAD.MOV R4, RZ, RZ, -R3 ;  /* 0x000000ffff047224 */ /* 0x004fc800078e0a03 */
[----:B------:R-:W-:Y:S01]  /*11a0*/  IMAD R7, R4, R19, RZ ;  /* 0x0000001304077224 */ /* 0x000fe200078e02ff */
[----:B------:R-:W-:-:S03]  /*11b0*/  SEL R4, RZ, 0x1, P0 ;  /* 0x00000001ff047807 */ /* 0x000fc60000000000 */
[----:B------:R-:W-:Y:S01]  /*11c0*/  IMAD.HI.U32 R7, R3, R7, R2 ;  /* 0x0000000703077227 */ /* 0x000fe200078e0002 */
[----:B------:R-:W-:-:S03]  /*11d0*/  IADD3 R0, PT, PT, R5, -R0, -R4 ;  /* 0x8000000005007210 */ /* 0x000fc60007ffe804 */
[----:B------:R-:W-:Y:S02]  /*11e0*/  IMAD.MOV.U32 R5, RZ, RZ, RZ ;  /* 0x000000ffff057224 */ /* 0x000fe400078e00ff */
[----:B------:R-:W-:-:S04]  /*11f0*/  IMAD.HI.U32 R7, R7, R0, RZ ;  /* 0x0000000007077227 */ /* 0x000fc800078e00ff */
[----:B------:R-:W-:-:S04]  /*1200*/  IMAD.MOV R2, RZ, RZ, -R7 ;  /* 0x000000ffff027224 */ /* 0x000fc800078e0a07 */
[----:B------:R-:W-:-:S05]  /*1210*/  IMAD R0, R19, R2, R0 ;  /* 0x0000000213007224 */ /* 0x000fca00078e0200 */
[----:B------:R-:W-:-:S13]  /*1220*/  ISETP.GE.U32.AND P0, PT, R0, R19, PT ;  /* 0x000000130000720c */ /* 0x000fda0003f06070 */
[----:B------:R-:W-:Y:S01]  /*1230*/  @P0 IADD3 R0, PT, PT, R0, -R19, RZ ;  /* 0x8000001300000210 */ /* 0x000fe20007ffe0ff */
[----:B------:R-:W-:-:S03]  /*1240*/  @P0 VIADD R7, R7, 0x1 ;  /* 0x0000000107070836 */ /* 0x000fc60000000000 */
[----:B------:R-:W-:-:S13]  /*1250*/  ISETP.GE.U32.AND P1, PT, R0, R19, PT ;  /* 0x000000130000720c */ /* 0x000fda0003f26070 */
[----:B------:R-:W-:Y:S01]  /*1260*/  @P1 VIADD R7, R7, 0x1 ;  /* 0x0000000107071836 */ /* 0x000fe20000000000 */
[----:B------:R-:W-:-:S04]  /*1270*/  @!P2 LOP3.LUT R7, RZ, R19, RZ, 0x33, !PT ;  /* 0x00000013ff07a212 */ /* 0x000fc800078e33ff */
[----:B------:R-:W-:Y:S02]  /*1280*/  IADD3 R2, PT, PT, R4, R7, RZ ;  /* 0x0000000704027210 */ /* 0x000fe40007ffe0ff */
[----:B------:R-:W-:Y:S02]  /*1290*/  MOV R4, R10 ;  /* 0x0000000a00047202 */ /* 0x000fe40000000f00 */
[C---:B------:R-:W-:Y:S02]  /*12a0*/  LOP3.LUT R0, R2.reuse, 0x3, RZ, 0xc0, !PT ;  /* 0x0000000302007812 */ /* 0x040fe400078ec0ff */
[----:B------:R-:W-:Y:S02]  /*12b0*/  ISETP.GE.U32.AND P1, PT, R2, 0x3, PT ;  /* 0x000000030200780c */ /* 0x000fe40003f26070 */
[----:B------:R-:W-:Y:S01]  /*12c0*/  ISETP.NE.AND P0, PT, R0, 0x3, PT ;  /* 0x000000030000780c */ /* 0x000fe20003f05270 */
[----:B------:R-:W-:-:S12]  /*12d0*/  IMAD.MOV.U32 R0, RZ, RZ, R11 ;  /* 0x000000ffff007224 */ /* 0x000fd800078e000b */
[----:B------:R-:W-:Y:S05]  /*12e0*/  @!P0 BRA `(.L_x_19) ;  /* 0x00000000003c8947 */ /* 0x000fea0003800000 */
[----:B------:R-:W0:Y:S01]  /*12f0*/  LDC.64 R6, c[0x0][0x380] ;  /* 0x0000e000ff067b82 */ /* 0x000e220000000a00 */
[----:B------:R-:W-:Y:S02]  /*1300*/  VIADD R0, R2, 0x1 ;  /* 0x0000000102007836 */ /* 0x000fe40000000000 */
[----:B------:R-:W-:Y:S02]  /*1310*/  IMAD.MOV.U32 R5, RZ, RZ, RZ ;  /* 0x000000ffff057224 */ /* 0x000fe400078e00ff */
[----:B------:R-:W-:Y:S01]  /*1320*/  IMAD.MOV.U32 R4, RZ, RZ, R10 ;  /* 0x000000ffff047224 */ /* 0x000fe200078e000a */
[----:B------:R-:W-:Y:S02]  /*1330*/  LOP3.LUT R2, R0, 0x3, RZ, 0xc0, !PT ;  /* 0x0000000300027812 */ /* 0x000fe400078ec0ff */
[----:B------:R-:W-:-:S03]  /*1340*/  MOV R0, R11 ;  /* 0x0000000b00007202 */ /* 0x000fc60000000f00 */
[----:B------:R-:W-:-:S07]  /*1350*/  IMAD.MOV R8, RZ, RZ, -R2 ;  /* 0x000000ffff087224 */ /* 0x000fce00078e0a02 */
.L_x_20:
[----:B0-----:R-:W-:-:S06]  /*1360*/  IMAD.WIDE R2, R0, 0x4, R6 ;  /* 0x0000000400027825 */ /* 0x001fcc00078e0206 */
[----:B------:R-:W2:Y:S01]  /*1370*/  LDG.E R2, desc[UR6][R2.64] ;  /* 0x0000000602027981 */ /* 0x000ea2000c1e1900 */
[----:B------:R-:W-:Y:S01]  /*1380*/  IADD3 R8, PT, PT, R8, 0x1, RZ ;  /* 0x0000000108087810 */ /* 0x000fe20007ffe0ff */
[C---:B------:R-:W-:Y:S02]  /*1390*/  IMAD.IADD R4, R19.reuse, 0x1, R4 ;  /* 0x0000000113047824 */ /* 0x040fe400078e0204 */
[----:B------:R-:W-:Y:S01]  /*13a0*/  IMAD.IADD R0, R19, 0x1, R0 ;  /* 0x0000000113007824 */ /* 0x000fe200078e0200 */
[----:B------:R-:W-:Y:S01]  /*13b0*/  ISETP.NE.AND P0, PT, R8, RZ, PT ;  /* 0x000000ff0800720c */ /* 0x000fe20003f05270 */
[----:B--2---:R-:W-:-:S12]  /*13c0*/  FADD R5, R2, R5 ;  /* 0x0000000502057221 */ /* 0x004fd80000000000 */
[----:B------:R-:W-:Y:S05]  /*13d0*/  @P0 BRA `(.L_x_20) ;  /* 0xfffffffc00e00947 */ /* 0x000fea000383ffff */
.L_x_19:
[----:B------:R-:W-:Y:S05]  /*13e0*/  BSYNC.RECONVERGENT B1 ;  /* 0x0000000000017941 */ /* 0x000fea0003800200 */
.L_x_18:
[----:B------:R-:W-:Y:S04]  /*13f0*/  BSSY.RECONVERGENT B1, `(.L_x_21) ;  /* 0x0000017000017945 */ /* 0x000fe80003800200 */
[----:B------:R-:W-:Y:S05]  /*1400*/  @!P1 BRA `(.L_x_22) ;  /* 0x0000000000549947 */ /* 0x000fea0003800000 */
[----:B------:R-:W0:Y:S01]  /*1410*/  LDC.64 R2, c[0x0][0x380] ;  /* 0x0000e000ff027b82 */ /* 0x000e220000000a00 */
[----:B------:R-:W-:-:S07]  /*1420*/  SHF.L.U32 R17, R19, 0x2, RZ ;  /* 0x0000000213117819 */ /* 0x000fce00000006ff */
.L_x_23:
[----:B0-----:R-:W-:-:S03]  /*1430*/  IMAD.WIDE R14, R0, 0x4, R2 ;  /* 0x00000004000e7825 */ /* 0x001fc600078e0202 */
[----:B------:R-:W-:-:S03]  /*1440*/  IADD3 R12, P0, PT, R17, R14, RZ ;  /* 0x0000000e110c7210 */ /* 0x000fc60007f1e0ff */
[----:B------:R-:W2:Y:S02]  /*1450*/  LDG.E R14, desc[UR6][R14.64] ;  /* 0x000000060e0e7981 */ /* 0x000ea4000c1e1900 */
[----:B-1----:R-:W-:Y:S01]  /*1460*/  IMAD.X R13, RZ, RZ, R15, P0 ;  /* 0x000000ffff0d7224 */ /* 0x002fe200000e060f */
[----:B------:R-:W-:-:S04]  /*1470*/  IADD3 R6, P0, PT, R17, R12, RZ ;  /* 0x0000000c11067210 */ /* 0x000fc80007f1e0ff */
[----:B------:R-:W3:Y:S01]  /*1480*/  LDG.E R12, desc[UR6][R12.64] ;  /* 0x000000060c0c7981 */ /* 0x000ee2000c1e1900 */
[----:B------:R-:W-:Y:S01]  /*1490*/  IMAD.X R7, RZ, RZ, R13, P0 ;  /* 0x000000ffff077224 */ /* 0x000fe200000e060d */
[----:B------:R-:W-:-:S04]  /*14a0*/  IADD3 R8, P0, PT, R17, R6, RZ ;  /* 0x0000000611087210 */ /* 0x000fc80007f1e0ff */
[----:B------:R-:W-:Y:S01]  /*14b0*/  IADD3.X R9, PT, PT, RZ, R7, RZ, P0, !PT ;  /* 0x00000007ff097210 */ /* 0x000fe200007fe4ff */
[----:B------:R-:W4:Y:S04]  /*14c0*/  LDG.E R6, desc[UR6][R6.64] ;  /* 0x0000000606067981 */ /* 0x000f28000c1e1900 */
[----:B------:R-:W5:Y:S01]  /*14d0*/  LDG.E R8, desc[UR6][R8.64] ;  /* 0x0000000608087981 */ /* 0x000f62000c1e1900 */
[----:B------:R-:W-:-:S05]  /*14e0*/  IMAD.IADD R4, R17, 0x1, R4 ;  /* 0x0000000111047824 */ /* 0x000fca00078e0204 */
[----:B------:R-:W-:Y:S01]  /*14f0*/  ISETP.GE.AND P0, PT, R4, UR5, PT ;  /* 0x0000000504007c0c */ /* 0x000fe2000bf06270 */
[----:B------:R-:W-:Y:S02]  /*1500*/  IMAD.IADD R0, R17, 0x1, R0 ;  /* 0x0000000111007824 */ /* 0x000fe400078e0200 */
[----:B--2---:R-:W-:-:S04]  /*1510*/  FADD R5, R14, R5 ;  /* 0x000000050e057221 */ /* 0x004fc80000000000 */
[----:B---3--:R-:W-:-:S04]  /*1520*/  FADD R5, R5, R12 ;  /* 0x0000000c05057221 */ /* 0x008fc80000000000 */
[----:B----4-:R-:W-:-:S04]  /*1530*/  FADD R5, R5, R6 ;  /* 0x0000000605057221 */ /* 0x010fc80000000000 */
[----:B-----5:R-:W-:Y:S01]  /*1540*/  FADD R5, R5, R8 ;  /* 0x0000000805057221 */ /* 0x020fe20000000000 */
[----:B------:R-:W-:Y:S06]  /*1550*/  @!P0 BRA `(.L_x_23) ;  /* 0xfffffffc00b48947 */ /* 0x000fec000383ffff */
.L_x_22:
[----:B------:R-:W-:Y:S05]  /*1560*/  BSYNC.RECONVERGENT B1 ;  /* 0x0000000000017941 */ /* 0x000fea0003800200 */
.L_x_21:
[----:B------:R0:W-:Y:S02]  /*1570*/  STS [R18], R5 ;  /* 0x0000000512007388 */ /* 0x0001e40000000800 */
.L_x_17:
[----:B------:R-:W-:Y:S05]  /*1580*/  BSYNC.RECONVERGENT B0 ;  /* 0x0000000000007941 */ /* 0x000fea0003800200 */
.L_x_16:
[----:B------:R-:W-:Y:S01]  /*1590*/  BAR.SYNC.DEFER_BLOCKING 0x0 ;  /* 0x0000000000007b1d */ /* 0x000fe20000010000 */
[----:B------:R-:W-:-:S13]  /*15a0*/  ISETP.GE.U32.AND P0, PT, R19, 0x40, PT ;  /* 0x000000401300780c */ /* 0x000fda0003f06070 */
[----:B------:R-:W-:Y:S05]  /*15b0*/  @!P0 BRA `(.L_x_24) ;  /* 0x0000000000348947 */ /* 0x000fea0003800000 */
[----:B------:R-:W-:-:S07]  /*15c0*/  MOV R0, R19 ;  /* 0x0000001300007202 */ /* 0x000fce0000000f00 */
.L_x_25:
[----:B------:R-:W-:Y:S01]  /*15d0*/  BAR.SYNC.DEFER_BLOCKING 0x0 ;  /* 0x0000000000007b1d */ /* 0x000fe20000010000 */
[----:B0-----:R-:W-:-:S04]  /*15e0*/  SHF.R.U32.HI R5, RZ, 0x1, R0 ;  /* 0x00000001ff057819 */ /* 0x001fc80000011600 */
[----:B------:R-:W-:-:S13]  /*15f0*/  ISETP.GE.U32.AND P0, PT, R10, R5, PT ;  /* 0x000000050a00720c */ /* 0x000fda0003f06070 */
[----:B------:R-:W-:Y:S01]  /*1600*/  @!P0 IMAD R2, R5, 0x4, R18 ;  /* 0x0000000405028824 */ /* 0x000fe200078e0212 */
[----:B--2---:R-:W-:Y:S05]  /*1610*/  @!P0 LDS R3, [R18] ;  /* 0x0000000012038984 */ /* 0x004fea0000000800 */
[----:B------:R-:W0:Y:S02]  /*1620*/  @!P0 LDS R2, [R2] ;  /* 0x0000000002028984 */ /* 0x000e240000000800 */
[----:B0-----:R-:W-:-:S05]  /*1630*/  @!P0 FADD R3, R2, R3 ;  /* 0x0000000302038221 */ /* 0x001fca0000000000 */
[----:B------:R0:W-:Y:S01]  /*1640*/  @!P0 STS [R18], R3 ;  /* 0x0000000312008388 */ /* 0x0001e20000000800 */
[----:B------:R-:W-:Y:S01]  /*1650*/  BAR.SYNC.DEFER_BLOCKING 0x0 ;  /* 0x0000000000007b1d */ /* 0x000fe20000010000 */
[----:B------:R-:W-:Y:S02]  /*1660*/  ISETP.GT.U32.AND P0, PT, R0, 0x7f, PT ;  /* 0x0000007f0000780c */ /* 0x000fe40003f04070 */
[----:B------:R-:W-:-:S11]  /*1670*/  MOV R0, R5 ;  /* 0x0000000500007202 */ /* 0x000fd60000000f00 */
[----:B0-----:R-:W-:Y:S05]  /*1680*/  @P0 BRA `(.L_x_25) ;  /* 0xfffffffc00d00947 */ /* 0x001fea000383ffff */
.L_x_24:
[----:B012---:R-:W0:Y:S01]  /*1690*/  LDS R18, [R18] ;  /* 0x0000000012127984 */ /* 0x007e220000000800 */
[----:B------:R-:W1:Y:S01]  /*16a0*/  S2UR UR5, SR_CgaCtaId ;  /* 0x00000000000579c3 */ /* 0x000e620000008800 */
[C---:B------:R-:W-:Y:S01]  /*16b0*/  ISETP.NE.AND P0, PT, R10.reuse, RZ, PT ;  /* 0x000000ff0a00720c */ /* 0x040fe20003f05270 */
[----:B------:R-:W-:Y:S01]  /*16c0*/  UMOV UR4, 0x400 ;  /* 0x0000040000047882 */ /* 0x000fe20000000000 */
[----:B------:R-:W2:Y:S02]  /*16d0*/  LDCU UR8, c[0x0][0x390] ;  /* 0x00007200ff0877ac */ /* 0x000ea40008000800 */
[----:B--2---:R-:W-:Y:S01]  /*16e0*/  ISETP.GE.AND P1, PT, R10, UR8, PT ;  /* 0x000000080a007c0c */ /* 0x004fe2000bf26270 */
[----:B-1----:R-:W-:Y:S01]  /*16f0*/  ULEA UR4, UR5, UR4, 0x18 ;  /* 0x0000000405047291 */ /* 0x002fe2000f8ec0ff */
[----:B0-----:R-:W0:Y:S02]  /*1700*/  SHFL.DOWN PT, R3, R18, 0x10, 0x1f ;  /* 0x0a001f0012037f89 */ /* 0x001e2400000e0000 */
[----:B0-----:R-:W-:-:S05]  /*1710*/  FADD R3, R18, R3 ;  /* 0x0000000312037221 */ /* 0x001fca0000000000 */
[----:B------:R-:W0:Y:S02]  /*1720*/  SHFL.DOWN PT, R0, R3, 0x8, 0x1f ;  /* 0x09001f0003007f89 */ /* 0x000e2400000e0000 */
[----:B0-----:R-:W-:-:S05]  /*1730*/  FADD R0, R3, R0 ;  /* 0x0000000003007221 */ /* 0x001fca0000000000 */
[----:B------:R-:W0:Y:S02]  /*1740*/  SHFL.DOWN PT, R5, R0, 0x4, 0x1f ;  /* 0x08801f0000057f89 */ /* 0x000e2400000e0000 */
[----:B0-----:R-:W-:-:S05]  /*1750*/  FADD R5, R0, R5 ;  /* 0x0000000500057221 */ /* 0x001fca0000000000 */
[----:B------:R-:W0:Y:S02]  /*1760*/  SHFL.DOWN PT, R2, R5, 0x2, 0x1f ;  /* 0x08401f0005027f89 */ /* 0x000e2400000e0000 */
[----:B0-----:R-:W-:-:S05]  /*1770*/  FADD R2, R5, R2 ;  /* 0x0000000205027221 */ /* 0x001fca0000000000 */
[----:B---34-:R-:W0:Y:S02]  /*1780*/  SHFL.DOWN PT, R7, R2, 0x1, 0x1f ;  /* 0x08201f0002077f89 */ /* 0x018e2400000e0000 */
[----:B0-----:R-:W-:-:S05]  /*1790*/  FADD R7, R2, R7 ;  /* 0x0000000702077221 */ /* 0x001fca0000000000 */
[----:B------:R0:W-:Y:S01]  /*17a0*/  @!P0 STS [UR4+0x10], R7 ;  /* 0x00001007ff008988 */ /* 0x0001e20008000804 */
[----:B------:R-:W-:Y:S06]  /*17b0*/  BAR.SYNC.DEFER_BLOCKING 0x0 ;  /* 0x0000000000007b1d */ /* 0x000fec0000010000 */
[----:B------:R-:W-:Y:S05]  /*17c0*/  @P1 EXIT ;  /* 0x000000000000194d */ /* 0x000fea0003800000 */
[----:B------:R-:W1:Y:S01]  /*17d0*/  I2F.U32.RP R4, R19 ;  /* 0x0000001300047306 */ /* 0x000e620000209000 */
[----:B------:R-:W-:Y:S01]  /*17e0*/  IMAD.IADD R0, R10, 0x1, R19 ;  /* 0x000000010a007824 */ /* 0x000fe200078e0213 */
[----:B------:R-:W-:Y:S01]  /*17f0*/  ISETP.NE.U32.AND P2, PT, R19, RZ, PT ;  /* 0x000000ff1300720c */ /* 0x000fe20003f45070 */
[----:B------:R-:W-:Y:S03]  /*1800*/  BSSY.RECONVERGENT B0, `(.L_x_26) ;  /* 0x0000033000007945 */ /* 0x000fe60003800200 */
[C---:B------:R-:W-:Y:S02]  /*1810*/  ISETP.GE.AND P0, PT, R0.reuse, UR8, PT ;  /* 0x0000000800007c0c */ /* 0x040fe4000bf06270 */
[----:B------:R-:W-:Y:S02]  /*1820*/  VIMNMX R5, PT, PT, R0, UR8, !PT ;  /* 0x0000000800057c48 */ /* 0x000fe4000ffe0100 */
[----:B0-----:R-:W-:-:S04]  /*1830*/  SEL R7, RZ, 0x1, P0 ;  /* 0x00000001ff077807 */ /* 0x001fc80000000000 */
[----:B------:R-:W-:Y:S01]  /*1840*/  IADD3 R0, PT, PT, R5, -R0, -R7 ;  /* 0x8000000005007210 */ /* 0x000fe20007ffe807 */
[----:B-1----:R-:W0:Y:S02]  /*1850*/  MUFU.RCP R4, R4 ;  /* 0x0000000400047308 */ /* 0x002e240000001000 */
[----:B0-----:R-:W-:-:S06]  /*1860*/  VIADD R2, R4, 0xffffffe ;  /* 0x0ffffffe04027836 */ /* 0x001fcc0000000000 */
[----:B------:R0:W1:Y:S02]  /*1870*/  F2I.FTZ.U32.TRUNC.NTZ R3, R2 ;  /* 0x0000000200037305 */ /* 0x000064000021f000 */
[----:B0-----:R-:W-:Y:S01]  /*1880*/  HFMA2 R2, -RZ, RZ, 0, 0 ;  /* 0x00000000ff027431 */ /* 0x001fe200000001ff */
[----:B-1----:R-:W-:-:S05]  /*1890*/  IADD3 R6, PT, PT, RZ, -R3, RZ ;  /* 0x80000003ff067210 */ /* 0x002fca0007ffe0ff */
[----:B------:R-:W-:-:S04]  /*18a0*/  IMAD R9, R6, R19, RZ ;  /* 0x0000001306097224 */ /* 0x000fc800078e02ff */
[----:B------:R-:W-:-:S06]  /*18b0*/  IMAD.HI.U32 R9, R3, R9, R2 ;  /* 0x0000000903097227 */ /* 0x000fcc00078e0002 */
[----:B------:R-:W-:Y:S02]  /*18c0*/  IMAD.HI.U32 R2, R9, R0, RZ ;  /* 0x0000000009027227 */ /* 0x000fe400078e00ff */
[----:B------:R-:W0:Y:S02]  /*18d0*/  LDS R9, [UR4+0x10] ;  /* 0x00001004ff097984 */ /* 0x000e240008000800 */
[----:B------:R-:W-:-:S04]  /*18e0*/  IMAD.MOV R3, RZ, RZ, -R2 ;  /* 0x000000ffff037224 */ /* 0x000fc800078e0a02 */
[----:B------:R-:W-:-:S05]  /*18f0*/  IMAD R0, R19, R3, R0 ;  /* 0x0000000313007224 */ /* 0x000fca00078e0200 */
[----:B------:R-:W-:-:S13]  /*1900*/  ISETP.GE.U32.AND P0, PT, R0, R19, PT ;  /* 0x000000130000720c */ /* 0x000fda0003f06070 */
[----:B------:R-:W-:Y:S01]  /*1910*/  @P0 IADD3 R0, PT, PT, R0, -R19, RZ ;  /* 0x8000001300000210 */ /* 0x000fe20007ffe0ff */
[----:B------:R-:W-:-:S03]  /*1920*/  @P0 VIADD R2, R2, 0x1 ;  /* 0x0000000102020836 */ /* 0x000fc60000000000 */
[----:B------:R-:W-:-:S13]  /*1930*/  ISETP.GE.U32.AND P1, PT, R0, R19, PT ;  /* 0x000000130000720c */ /* 0x000fda0003f26070 */
[----:B------:R-:W-:Y:S02]  /*1940*/  @P1 IADD3 R2, PT, PT, R2, 0x1, RZ ;  /* 0x0000000102021810 */ /* 0x000fe40007ffe0ff */
[----:B------:R-:W-:-:S05]  /*1950*/  @!P2 LOP3.LUT R2, RZ, R19, RZ, 0x33, !PT ;  /* 0x00000013ff02a212 */ /* 0x000fca00078e33ff */
[----:B------:R-:W-:-:S05]  /*1960*/  IMAD.IADD R7, R7, 0x1, R2 ;  /* 0x0000000107077824 */ /* 0x000fca00078e0202 */
[----:B------:R-:W-:-:S04]  /*1970*/  LOP3.LUT R0, R7, 0x3, RZ, 0xc0, !PT ;  /* 0x0000000307007812 */ /* 0x000fc800078ec0ff */
[----:B------:R-:W-:-:S13]  /*1980*/  ISETP.NE.AND P0, PT, R0, 0x3, PT ;  /* 0x000000030000780c */ /* 0x000fda0003f05270 */
[----:B0-----:R-:W-:Y:S05]  /*1990*/  @!P0 BRA `(.L_x_27) ;  /* 0x0000000000648947 */ /* 0x001fea0003800000 */
[----:B------:R-:W0:Y:S01]  /*19a0*/  LDC.64 R4, c[0x0][0x380] ;  /* 0x0000e000ff047b82 */ /* 0x000e220000000a00 */
[----:B------:R-:W-:-:S04]  /*19b0*/  IADD3 R0, PT, PT, R7, 0x1, RZ ;  /* 0x0000000107007810 */ /* 0x000fc80007ffe0ff */
[----:B------:R-:W-:-:S05]  /*19c0*/  LOP3.LUT R0, R0, 0x3, RZ, 0xc0, !PT ;  /* 0x0000000300007812 */ /* 0x000fca00078ec0ff */
[----:B------:R-:W-:Y:S02]  /*19d0*/  IMAD R10, R0, R19, R10 ;  /* 0x00000013000a7224 */ /* 0x000fe400078e020a */
[----:B------:R-:W-:-:S07]  /*19e0*/  IMAD.MOV R6, RZ, RZ, -R0 ;  /* 0x000000ffff067224 */ /* 0x000fce00078e0a00 */
.L_x_30:
[----:B01----:R-:W-:-:S05]  /*19f0*/  IMAD.WIDE R2, R11, 0x4, R4 ;  /* 0x000000040b027825 */ /* 0x003fca00078e0204 */
[----:B------:R-:W2:Y:S01]  /*1a00*/  LDG.E R0, desc[UR6][R2.64] ;  /* 0x0000000602007981 */ /* 0x000ea2000c1e1900 */
[----:B------:R-:W0:Y:S01]  /*1a10*/  MUFU.RCP R8, R9 ;  /* 0x0000000900087308 */ /* 0x000e220000001000 */
[----:B------:R-:W-:Y:S01]  /*1a20*/  IADD3 R6, PT, PT, R6, 0x1, RZ ;  /* 0x0000000106067810 */ /* 0x000fe20007ffe0ff */
[----:B------:R-:W-:Y:S03]  /*1a30*/  BSSY.RECONVERGENT B1, `(.L_x_28) ;  /* 0x000000c000017945 */ /* 0x000fe60003800200 */
[----:B------:R-:W-:Y:S01]  /*1a40*/  ISETP.NE.AND P2, PT, R6, RZ, PT ;  /* 0x000000ff0600720c */ /* 0x000fe20003f45270 */
[----:B0-----:R-:W-:-:S04]  /*1a50*/  FFMA R13, -R9, R8, 1 ;  /* 0x3f800000090d7423 */ /* 0x001fc80000000108 */
[----:B------:R-:W-:Y:S01]  /*1a60*/  FFMA R13, R8, R13, R8 ;  /* 0x0000000d080d7223 */ /* 0x000fe20000000008 */
[----:B--2---:R-:W0:Y:S03]  /*1a70*/  FCHK P0, R0, R9 ;  /* 0x0000000900007302 */ /* 0x004e260000000000 */
[----:B------:R-:W-:-:S04]  /*1a80*/  FFMA R8, R0, R13, RZ ;  /* 0x0000000d00087223 */ /* 0x000fc800000000ff */
[----:B------:R-:W-:-:S04]  /*1a90*/  FFMA R12, -R9, R8, R0 ;  /* 0x00000008090c7223 */ /* 0x000fc80000000100 */
[----:B------:R-:W-:Y:S01]  /*1aa0*/  FFMA R13, R13, R12, R8 ;  /* 0x0000000c0d0d7223 */ /* 0x000fe20000000008 */
[----:B0-----:R-:W-:Y:S06]  /*1ab0*/  @!P0 BRA `(.L_x_29) ;  /* 0x00000000000c8947 */ /* 0x001fec0003800000 */
[----:B------:R-:W-:-:S07]  /*1ac0*/  MOV R12, 0x1ae0 ;  /* 0x00001ae0000c7802 */ /* 0x000fce0000000f00 */
[----:B------:R-:W-:Y:S05]  /*1ad0*/  CALL.REL.NOINC `($__internal_0_$__cuda_sm3x_div_rn_noftz_f32_slowpath) ;  /* 0x0000000400547944 */ /* 0x000fea0003c00000 */
[----:B------:R-:W-:-:S07]  /*1ae0*/  IMAD.MOV.U32 R13, RZ, RZ, R15 ;  /* 0x000000ffff0d7224 */ /* 0x000fce00078e000f */
.L_x_29:
[----:B------:R-:W-:Y:S05]  /*1af0*/  BSYNC.RECONVERGENT B1 ;  /* 0x0000000000017941 */ /* 0x000fea0003800200 */
.L_x_28:
[----:B------:R1:W-:Y:S01]  /*1b00*/  STG.E desc[UR6][R2.64], R13 ;  /* 0x0000000d02007986 */ /* 0x0003e2000c101906 */
[----:B------:R-:W-:Y:S01]  /*1b10*/  IADD3 R11, PT, PT, R19, R11, RZ ;  /* 0x0000000b130b7210 */ /* 0x000fe20007ffe0ff */
[----:B------:R-:W-:Y:S06]  /*1b20*/  @P2 BRA `(.L_x_30) ;  /* 0xfffffffc00b02947 */ /* 0x000fec000383ffff */
.L_x_27:
[----:B------:R-:W-:Y:S05]  /*1b30*/  BSYNC.RECONVERGENT B0 ;  /* 0x0000000000007941 */ /* 0x000fea0003800200 */
.L_x_26:
[----:B------:R-:W-:-:S13]  /*1b40*/  ISETP.GE.U32.AND P0, PT, R7, 0x3, PT ;  /* 0x000000030700780c */ /* 0x000fda0003f06070 */
[----:B------:R-:W-:Y:S05]  /*1b50*/  @!P0 EXIT ;  /* 0x000000000000894d */ /* 0x000fea0003800000 */
[----:B-1----:R-:W0:Y:S01]  /*1b60*/  LDC.64 R2, c[0x0][0x380] ;  /* 0x0000e000ff027b82 */ /* 0x002e220000000a00 */
[----:B------:R-:W-:Y:S01]  /*1b70*/  IMAD.SHL.U32 R19, R19, 0x4, RZ ;  /* 0x0000000413137824 */ /* 0x000fe200078e00ff */
[----:B------:R-:W1:Y:S06]  /*1b80*/  LDCU UR4, c[0x0][0x390] ;  /* 0x00007200ff0477ac */ /* 0x000e6c0008000800 */
.L_x_39:
[----:B0-----:R-:W-:-:S05]  /*1b90*/  IMAD.WIDE R6, R11, 0x4, R2 ;  /* 0x000000040b067825 */ /* 0x001fca00078e0202 */
[----:B------:R-:W2:Y:S01]  /*1ba0*/  LDG.E R8, desc[UR6][R6.64] ;  /* 0x0000000606087981 */ /* 0x000ea2000c1e1900 */
[----:B------:R-:W0:Y:S01]  /*1bb0*/  MUFU.RCP R0, R9 ;  /* 0x0000000900007308 */ /* 0x000e220000001000 */
[----:B------:R-:W-:Y:S01]  /*1bc0*/  BSSY.RECONVERGENT B0, `(.L_x_31) ;  /* 0x000000c000007945 */ /* 0x000fe20003800200 */
[----:B0-----:R-:W-:-:S04]  /*1bd0*/  FFMA R5, -R9, R0, 1 ;  /* 0x3f80000009057423 */ /* 0x001fc80000000100 */
[----:B------:R-:W-:Y:S02]  /*1be0*/  FFMA R0, R0, R5, R0 ;  /* 0x0000000500007223 */ /* 0x000fe40000000000 */
[----:B--2---:R-:W0:Y:S02]  /*1bf0*/  FCHK P0, R8, R9 ;  /* 0x0000000908007302 */ /* 0x004e240000000000 */
[----:B------:R-:W-:-:S04]  /*1c00*/  FFMA R4, R0, R8, RZ ;  /* 0x0000000800047223 */ /* 0x000fc800000000ff */
[----:B------:R-:W-:-:S04]  /*1c10*/  FFMA R5, -R9, R4, R8 ;  /* 0x0000000409057223 */ /* 0x000fc80000000108 */
[----:B------:R-:W-:Y:S01]  /*1c20*/  FFMA R13, R0, R5, R4 ;  /* 0x00000005000d7223 */ /* 0x000fe20000000004 */
[----:B0-----:R-:W-:Y:S06]  /*1c30*/  @!P0 BRA `(.L_x_32) ;  /* 0x0000000000108947 */ /* 0x001fec0003800000 */
[----:B------:R-:W-:Y:S02]  /*1c40*/  MOV R0, R8 ;  /* 0x0000000800007202 */ /* 0x000fe40000000f00 */
[----:B------:R-:W-:-:S07]  /*1c50*/  MOV R12, 0x1c70 ;  /* 0x00001c70000c7802 */ /* 0x000fce0000000f00 */
[----:B-1----:R-:W-:Y:S05]  /*1c60*/  CALL.REL.NOINC `($__internal_0_$__cuda_sm3x_div_rn_noftz_f32_slowpath) ;  /* 0x0000000000f07944 */ /* 0x002fea0003c00000 */
[----:B------:R-:W-:-:S07]  /*1c70*/  IMAD.MOV.U32 R13, RZ, RZ, R15 ;  /* 0x000000ffff0d7224 */ /* 0x000fce00078e000f */
.L_x_32:
[----:B-1----:R-:W-:Y:S05]  /*1c80*/  BSYNC.RECONVERGENT B0 ;  /* 0x0000000000007941 */ /* 0x002fea0003800200 */
.L_x_31:
[----:B------:R-:W-:Y:S01]  /*1c90*/  IADD3 R4, P0, PT, R19, R6, RZ ;  /* 0x0000000613047210 */ /* 0x000fe20007f1e0ff */
[----:B------:R0:W-:Y:S03]  /*1ca0*/  STG.E desc[UR6][R6.64], R13 ;  /* 0x0000000d06007986 */ /* 0x0001e6000c101906 */
[----:B------:R-:W-:-:S05]  /*1cb0*/  IADD3.X R5, PT, PT, RZ, R7, RZ, P0, !PT ;  /* 0x00000007ff057210 */ /* 0x000fca00007fe4ff */
[----:B------:R-:W2:Y:S01]  /*1cc0*/  LDG.E R12, desc[UR6][R4.64] ;  /* 0x00000006040c7981 */ /* 0x000ea2000c1e1900 */
[----:B------:R-:W1:Y:S01]  /*1cd0*/  MUFU.RCP R0, R9 ;  /* 0x0000000900007308 */ /* 0x000e620000001000 */
[----:B------:R-:W-:Y:S01]  /*1ce0*/  BSSY.RECONVERGENT B0, `(.L_x_33) ;  /* 0x000000b000007945 */ /* 0x000fe20003800200 */
[----:B-1----:R-:W-:-:S04]  /*1cf0*/  FFMA R15, -R9, R0, 1 ;  /* 0x3f800000090f7423 */ /* 0x002fc80000000100 */
[----:B------:R-:W-:Y:S02]  /*1d00*/  FFMA R0, R0, R15, R0 ;  /* 0x0000000f00007223 */ /* 0x000fe40000000000 */
[----:B--2---:R-:W1:Y:S02]  /*1d10*/  FCHK P0, R12, R9 ;  /* 0x000000090c007302 */ /* 0x004e640000000000 */
[----:B------:R-:W-:-:S04]  /*1d20*/  FFMA R8, R0, R12, RZ ;  /* 0x0000000c00087223 */ /* 0x000fc800000000ff */
[----:B------:R-:W-:-:S04]  /*1d30*/  FFMA R15, -R9, R8, R12 ;  /* 0x00000008090f7223 */ /* 0x000fc8000000010c */
[----:B------:R-:W-:Y:S01]  /*1d40*/  FFMA R15, R0, R15, R8 ;  /* 0x0000000f000f7223 */ /* 0x000fe20000000008 */
[----:B01----:R-:W-:Y:S06]  /*1d50*/  @!P0 BRA `(.L_x_34) ;  /* 0x00000000000c8947 */ /* 0x003fec0003800000 */
[----:B------:R-:W-:Y:S01]  /*1d60*/  IMAD.MOV.U32 R0, RZ, RZ, R12 ;  /* 0x000000ffff007224 */ /* 0x000fe200078e000c */
[----:B------:R-:W-:-:S07]  /*1d70*/  MOV R12, 0x1d90 ;  /* 0x00001d90000c7802 */ /* 0x000fce0000000f00 */
[----:B------:R-:W-:Y:S05]  /*1d80*/  CALL.REL.NOINC `($__internal_0_$__cuda_sm3x_div_rn_noftz_f32_slowpath) ;  /* 0x0000000000a87944 */ /* 0x000fea0003c00000 */
.L_x_34:
[----:B------:R-:W-:Y:S05]  /*1d90*/  BSYNC.RECONVERGENT B0 ;  /* 0x0000000000007941 */ /* 0x000fea0003800200 */
.L_x_33:
        /* <DEDUP_REMOVED lines=16> */
[----:B------:R-:W-:-:S07]  /*1ea0*/  MOV R13, R15 ;  /* 0x0000000f000d7202 */ /* 0x000fce0000000f00 */
.L_x_36:
[----:B------:R-:W-:Y:S05]  /*1eb0*/  BSYNC.RECONVERGENT B0 ;  /* 0x0000000000007941 */ /* 0x000fea0003800200 */
.L_x_35:
[----:B------:R-:W-:Y:S01]  /*1ec0*/  IADD3 R4, P0, PT, R19, R6, RZ ;  /* 0x0000000613047210 */ /* 0x000fe20007f1e0ff */
[----:B------:R0:W-:Y:S04]  /*1ed0*/  STG.E desc[UR6][R6.64], R13 ;  /* 0x0000000d06007986 */ /* 0x0001e8000c101906 */
[----:B------:R-:W-:-:S05]  /*1ee0*/  IMAD.X R5, RZ, RZ, R7, P0 ;  /* 0x000000ffff057224 */ /* 0x000fca00000e0607 */
        /* <DEDUP_REMOVED lines=10> */
[----:B------:R-:W-:Y:S02]  /*1f90*/  MOV R0, R12 ;  /* 0x0000000c00007202 */ /* 0x000fe40000000f00 */
[----:B------:R-:W-:-:S07]  /*1fa0*/  MOV R12, 0x1fc0 ;  /* 0x00001fc0000c7802 */ /* 0x000fce0000000f00 */
[----:B------:R-:W-:Y:S05]  /*1fb0*/  CALL.REL.NOINC `($__internal_0_$__cuda_sm3x_div_rn_noftz_f32_slowpath) ;  /* 0x00000000001c7944 */ /* 0x000fea0003c00000 */
.L_x_38:
[----:B------:R-:W-:Y:S05]  /*1fc0*/  BSYNC.RECONVERGENT B0 ;  /* 0x0000000000007941 */ /* 0x000fea0003800200 */
.L_x_37:
[----:B------:R2:W-:Y:S01]  /*1fd0*/  STG.E desc[UR6][R4.64], R15 ;  /* 0x0000000f04007986 */ /* 0x0005e2000c101906 */
[C---:B------:R-:W-:Y:S01]  /*1fe0*/  IMAD.IADD R10, R19.reuse, 0x1, R10 ;  /* 0x00000001130a7824 */ /* 0x040fe200078e020a */
[----:B------:R-:W-:-:S04]  /*1ff0*/  IADD3 R11, PT, PT, R19, R11, RZ ;  /* 0x0000000b130b7210 */ /* 0x000fc80007ffe0ff */
[----:B------:R-:W-:-:S13]  /*2000*/  ISETP.GE.AND P0, PT, R10, UR4, PT ;  /* 0x000000040a007c0c */ /* 0x000fda000bf06270 */
[----:B--2---:R-:W-:Y:S05]  /*2010*/  @!P0 BRA `(.L_x_39) ;  /* 0xfffffff800dc8947 */ /* 0x004fea000383ffff */
[----:B------:R-:W-:Y:S05]  /*2020*/  EXIT ;  /* 0x000000000000794d */ /* 0x000fea0003800000 */
        .weak           $__internal_0_$__cuda_sm3x_div_rn_noftz_f32_slowpath
        .type           $__internal_0_$__cuda_sm3x_div_rn_noftz_f32_slowpath,@function
        .size           $__internal_0_$__cuda_sm3x_div_rn_noftz_f32_slowpath,(.L_x_52 - $__internal_0_$__cuda_sm3x_div_rn_noftz_f32_slowpath)
$__internal_0_$__cuda_sm3x_div_rn_noftz_f32_slowpath:
[--C-:B------:R-:W-:Y:S01]  /*2030*/  SHF.R.U32.HI R8, RZ, 0x17, R9.reuse ;  /* 0x00000017ff087819 */ /* 0x100fe20000011609 */
[----:B------:R-:W-:Y:S01]  /*2040*/  BSSY.RECONVERGENT B2, `(.L_x_40) ;  /* 0x0000063000027945 */ /* 0x000fe20003800200 */
[----:B------:R-:W-:Y:S01]  /*2050*/  SHF.R.U32.HI R17, RZ, 0x17, R0 ;  /* 0x00000017ff117819 */ /* 0x000fe20000011600 */
[----:B------:R-:W-:Y:S01]  /*2060*/  IMAD.MOV.U32 R15, RZ, RZ, R9 ;  /* 0x000000ffff0f7224 */ /* 0x000fe200078e0009 */
[----:B------:R-:W-:Y:S02]  /*2070*/  LOP3.LUT R8, R8, 0xff, RZ, 0xc0, !PT ;  /* 0x000000ff08087812 */ /* 0x000fe400078ec0ff */
[----:B------:R-:W-:-:S03]  /*2080*/  LOP3.LUT R17, R17, 0xff, RZ, 0xc0, !PT ;  /* 0x000000ff11117812 */ /* 0x000fc600078ec0ff */
[----:B------:R-:W-:Y:S01]  /*2090*/  VIADD R14, R8, 0xffffffff ;  /* 0xffffffff080e7836 */ /* 0x000fe20000000000 */
[----:B------:R-:W-:-:S04]  /*20a0*/  IADD3 R16, PT, PT, R17, -0x1, RZ ;  /* 0xffffffff11107810 */ /* 0x000fc80007ffe0ff */
[----:B------:R-:W-:-:S04]  /*20b0*/  ISETP.GT.U32.AND P0, PT, R14, 0xfd, PT ;  /* 0x000000fd0e00780c */ /* 0x000fc80003f04070 */
[----:B------:R-:W-:-:S13]  /*20c0*/  ISETP.GT.U32.OR P0, PT, R16, 0xfd, P0 ;  /* 0x000000fd1000780c */ /* 0x000fda0000704470 */
[----:B------:R-:W-:Y:S01]  /*20d0*/  @!P0 MOV R13, RZ ;  /* 0x000000ff000d8202 */ /* 0x000fe20000000f00 */
[----:B------:R-:W-:Y:S06]  /*20e0*/  @!P0 BRA `(.L_x_41) ;  /* 0x00000000005c8947 */ /* 0x000fec0003800000 */
[----:B------:R-:W-:Y:S02]  /*20f0*/  FSETP.GTU.FTZ.AND P0, PT, |R0|, +INF , PT ;  /* 0x7f8000000000780b */ /* 0x000fe40003f1c200 */
[----:B------:R-:W-:-:S04]  /*2100*/  FSETP.GTU.FTZ.AND P1, PT, |R9|, +INF , PT ;  /* 0x7f8000000900780b */ /* 0x000fc80003f3c200 */
[----:B------:R-:W-:-:S13]  /*2110*/  PLOP3.LUT P0, PT, P0, P1, PT, 0xf8, 0x8f ;  /* 0x00000000008f781c */ /* 0x000fda0000703f70 */
[----:B------:R-:W-:Y:S05]  /*2120*/  @P0 BRA `(.L_x_42) ;  /* 0x00000004004c0947 */ /* 0x000fea0003800000 */
[----:B------:R-:W-:-:S13]  /*2130*/  LOP3.LUT P0, RZ, R15, 0x7fffffff, R0, 0xc8, !PT ;  /* 0x7fffffff0fff7812 */ /* 0x000fda000780c800 */
[----:B------:R-:W-:Y:S05]  /*2140*/  @!P0 BRA `(.L_x_43) ;  /* 0x00000004003c8947 */ /* 0x000fea0003800000 */
[C---:B------:R-:W-:Y:S02]  /*2150*/  FSETP.NEU.FTZ.AND P3, PT, |R0|.reuse, +INF , PT ;  /* 0x7f8000000000780b */ /* 0x040fe40003f7d200 */
[----:B------:R-:W-:Y:S02]  /*2160*/  FSETP.NEU.FTZ.AND P1, PT, |R9|, +INF , PT ;  /* 0x7f8000000900780b */ /* 0x000fe40003f3d200 */
[----:B------:R-:W-:-:S11]  /*2170*/  FSETP.NEU.FTZ.AND P0, PT, |R0|, +INF , PT ;  /* 0x7f8000000000780b */ /* 0x000fd60003f1d200 */
[----:B------:R-:W-:Y:S05]  /*2180*/  @!P1 BRA !P3, `(.L_x_43) ;  /* 0x00000004002c9947 */ /* 0x000fea0005800000 */
[----:B------:R-:W-:-:S04]  /*2190*/  LOP3.LUT P3, RZ, R0, 0x7fffffff, RZ, 0xc0, !PT ;  /* 0x7fffffff00ff7812 */ /* 0x000fc8000786c0ff */
[----:B------:R-:W-:-:S13]  /*21a0*/  PLOP3.LUT P1, PT, P1, P3, PT, 0x2f, 0xf2 ;  /* 0x0000000000f2781c */ /* 0x000fda0000f26577 */
[----:B------:R-:W-:Y:S05]  /*21b0*/  @P1 BRA `(.L_x_44) ;  /* 0x0000000400181947 */ /* 0x000fea0003800000 */
[----:B------:R-:W-:-:S04]  /*21c0*/  LOP3.LUT P1, RZ, R15, 0x7fffffff, RZ, 0xc0, !PT ;  /* 0x7fffffff0fff7812 */ /* 0x000fc8000782c0ff */
[----:B------:R-:W-:-:S13]  /*21d0*/  PLOP3.LUT P0, PT, P0, P1, PT, 0x2f, 0xf2 ;  /* 0x0000000000f2781c */ /* 0x000fda0000702577 */
[----:B------:R-:W-:Y:S05]  /*21e0*/  @P0 BRA `(.L_x_45) ;  /* 0x0000000400000947 */ /* 0x000fea0003800000 */
[----:B------:R-:W-:Y:S02]  /*21f0*/  ISETP.GE.AND P0, PT, R16, RZ, PT ;  /* 0x000000ff1000720c */ /* 0x000fe40003f06270 */
[----:B------:R-:W-:-:S11]  /*2200*/  ISETP.GE.AND P1, PT, R14, RZ, PT ;  /* 0x000000ff0e00720c */ /* 0x000fd60003f26270 */
[----:B------:R-:W-:Y:S01]  /*2210*/  @P0 IMAD.MOV.U32 R13, RZ, RZ, RZ ;  /* 0x000000ffff0d0224 */ /* 0x000fe200078e00ff */
[----:B------:R-:W-:Y:S01]  /*2220*/  @!P0 MOV R13, 0xffffffc0 ;  /* 0xffffffc0000d8802 */ /* 0x000fe20000000f00 */
[----:B------:R-:W-:Y:S01]  /*2230*/  @!P0 FFMA R0, R0, 1.84467440737095516160e+19, RZ ;  /* 0x5f80000000008823 */ /* 0x000fe200000000ff */
[----:B------:R-:W-:-:S03]  /*2240*/  @!P1 FFMA R15, R9, 1.84467440737095516160e+19, RZ ;  /* 0x5f800000090f9823 */ /* 0x000fc600000000ff */
[----:B------:R-:W-:-:S07]  /*2250*/  @!P1 VIADD R13, R13, 0x40 ;  /* 0x000000400d0d9836 */ /* 0x000fce0000000000 */
.L_x_41:
[----:B------:R-:W-:Y:S01]  /*2260*/  LEA R14, R8, 0xc0800000, 0x17 ;  /* 0xc0800000080e7811 */ /* 0x000fe200078eb8ff */
[----:B------:R-:W-:Y:S01]  /*2270*/  VIADD R17, R17, 0xffffff81 ;  /* 0xffffff8111117836 */ /* 0x000fe20000000000 */
[----:B------:R-:W-:Y:S02]  /*2280*/  BSSY.RECONVERGENT B3, `(.L_x_46) ;  /* 0x0000035000037945 */ /* 0x000fe40003800200 */
[----:B------:R-:W-:Y:S01]  /*2290*/  IADD3 R18, PT, PT, -R14, R15, RZ ;  /* 0x0000000f0e127210 */ /* 0x000fe20007ffe1ff */
[----:B------:R-:W-:-:S03]  /*22a0*/  IMAD R0, R17, -0x800000, R0 ;  /* 0xff80000011007824 */ /* 0x000fc600078e0200 */
[----:B------:R-:W0:Y:S01]  /*22b0*/  MUFU.RCP R14, R18 ;  /* 0x00000012000e7308 */ /* 0x000e220000001000 */
[----:B------:R-:W-:-:S04]  /*22c0*/  FADD.FTZ R15, -R18, -RZ ;  /* 0x800000ff120f7221 */ /* 0x000fc80000010100 */
[----:B0-----:R-:W-:-:S04]  /*22d0*/  FFMA R21, R14, R15, 1 ;  /* 0x3f8000000e157423 */ /* 0x001fc8000000000f */
[----:B------:R-:W-:-:S04]  /*22e0*/  FFMA R21, R14, R21, R14 ;  /* 0x000000150e157223 */ /* 0x000fc8000000000e */
[----:B------:R-:W-:-:S04]  /*22f0*/  FFMA R14, R0, R21, RZ ;  /* 0x00000015000e7223 */ /* 0x000fc800000000ff */
[----:B------:R-:W-:-:S04]  /*2300*/  FFMA R16, R15, R14, R0 ;  /* 0x0000000e0f107223 */ /* 0x000fc80000000000 */
[----:B------:R-:W-:Y:S01]  /*2310*/  FFMA R16, R21, R16, R14 ;  /* 0x0000001015107223 */ /* 0x000fe2000000000e */
[----:B------:R-:W-:-:S03]  /*2320*/  IADD3 R14, PT, PT, R17, 0x7f, -R8 ;  /* 0x0000007f110e7810 */ /* 0x000fc60007ffe808 */
[----:B------:R-:W-:Y:S01]  /*2330*/  FFMA R15, R15, R16, R0 ;  /* 0x000000100f0f7223 */ /* 0x000fe20000000000 */
[----:B------:R-:W-:-:S03]  /*2340*/  IADD3 R13, PT, PT, R14, R13, RZ ;  /* 0x0000000d0e0d7210 */ /* 0x000fc60007ffe0ff */
[----:B------:R-:W-:-:S05]  /*2350*/  FFMA R0, R21, R15, R16 ;  /* 0x0000000f15007223 */ /* 0x000fca0000000010 */
[----:B------:R-:W-:-:S04]  /*2360*/  SHF.R.U32.HI R8, RZ, 0x17, R0 ;  /* 0x00000017ff087819 */ /* 0x000fc80000011600 */
[----:B------:R-:W-:-:S05]  /*2370*/  LOP3.LUT R8, R8, 0xff, RZ, 0xc0, !PT ;  /* 0x000000ff08087812 */ /* 0x000fca00078ec0ff */
[----:B------:R-:W-:-:S05]  /*2380*/  IMAD.IADD R8, R8, 0x1, R13 ;  /* 0x0000000108087824 */ /* 0x000fca00078e020d */
[----:B------:R-:W-:-:S04]  /*2390*/  IADD3 R14, PT, PT, R8, -0x1, RZ ;  /* 0xffffffff080e7810 */ /* 0x000fc80007ffe0ff */
[----:B------:R-:W-:-:S13]  /*23a0*/  ISETP.GE.U32.AND P0, PT, R14, 0xfe, PT ;  /* 0x000000fe0e00780c */ /* 0x000fda0003f06070 */
[----:B------:R-:W-:Y:S05]  /*23b0*/  @!P0 BRA `(.L_x_47) ;  /* 0x0000000000808947 */ /* 0x000fea0003800000 */
[----:B------:R-:W-:-:S13]  /*23c0*/  ISETP.GT.AND P0, PT, R8, 0xfe, PT ;  /* 0x000000fe0800780c */ /* 0x000fda0003f04270 */
[----:B------:R-:W-:Y:S05]  /*23d0*/  @P0 BRA `(.L_x_48) ;  /* 0x00000000006c0947 */ /* 0x000fea0003800000 */
[----:B------:R-:W-:-:S13]  /*23e0*/  ISETP.GE.AND P0, PT, R8, 0x1, PT ;  /* 0x000000010800780c */ /* 0x000fda0003f06270 */
[----:B------:R-:W-:Y:S05]  /*23f0*/  @P0 BRA `(.L_x_49) ;  /* 0x0000000000740947 */ /* 0x000fea0003800000 */
[----:B------:R-:W-:Y:S02]  /*2400*/  ISETP.GE.AND P0, PT, R8, -0x18, PT ;  /* 0xffffffe80800780c */ /* 0x000fe40003f06270 */
[----:B------:R-:W-:-:S11]  /*2410*/  LOP3.LUT R0, R0, 0x80000000, RZ, 0xc0, !PT ;  /* 0x8000000000007812 */ /* 0x000fd600078ec0ff */
[----:B------:R-:W-:Y:S05]  /*2420*/  @!P0 BRA `(.L_x_49) ;  /* 0x0000000000688947 */ /* 0x000fea0003800000 */
[CCC-:B------:R-:W-:Y:S01]  /*2430*/  FFMA.RZ R13, R21.reuse, R15.reuse, R16.reuse ;  /* 0x0000000f150d7223 */ /* 0x1c0fe2000000c010 */
[CCC-:B------:R-:W-:Y:S01]  /*2440*/  FFMA.RP R14, R21.reuse, R15.reuse, R16.reuse ;  /* 0x0000000f150e7223 */ /* 0x1c0fe20000008010 */
[----:B------:R-:W-:Y:S01]  /*2450*/  FFMA.RM R15, R21, R15, R16 ;  /* 0x0000000f150f7223 */ /* 0x000fe20000004010 */
[C---:B------:R-:W-:Y:S01]  /*2460*/  VIADD R16, R8.reuse, 0x20 ;  /* 0x0000002008107836 */ /* 0x040fe20000000000 */
[C---:B------:R-:W-:Y:S02]  /*2470*/  ISETP.NE.AND P3, PT, R8.reuse, RZ, PT ;  /* 0x000000ff0800720c */ /* 0x040fe40003f65270 */
[----:B------:R-:W-:Y:S02]  /*2480*/  LOP3.LUT R13, R13, 0x7fffff, RZ, 0xc0, !PT ;  /* 0x007fffff0d0d7812 */ /* 0x000fe400078ec0ff */
[----:B------:R-:W-:Y:S02]  /*2490*/  ISETP.NE.AND P1, PT, R8, RZ, PT ;  /* 0x000000ff0800720c */ /* 0x000fe40003f25270 */
[----:B------:R-:W-:-:S02]  /*24a0*/  LOP3.LUT R13, R13, 0x800000, RZ, 0xfc, !PT ;  /* 0x008000000d0d7812 */ /* 0x000fc400078efcff */
[----:B------:R-:W-:Y:S02]  /*24b0*/  IADD3 R8, PT, PT, -R8, RZ, RZ ;  /* 0x000000ff08087210 */ /* 0x000fe40007ffe1ff */
[----:B------:R-:W-:Y:S02]  /*24c0*/  SHF.L.U32 R16, R13, R16, RZ ;  /* 0x000000100d107219 */ /* 0x000fe400000006ff */
[----:B------:R-:W-:Y:S02]  /*24d0*/  FSETP.NEU.FTZ.AND P0, PT, R14, R15, PT ;  /* 0x0000000f0e00720b */ /* 0x000fe40003f1d000 */
[----:B------:R-:W-:Y:S02]  /*24e0*/  SEL R8, R8, RZ, P3 ;  /* 0x000000ff08087207 */ /* 0x000fe40001800000 */
[----:B------:R-:W-:Y:S02]  /*24f0*/  ISETP.NE.AND P1, PT, R16, RZ, P1 ;  /* 0x000000ff1000720c */ /* 0x000fe40000f25270 */
[----:B------:R-:W-:-:S02]  /*2500*/  SHF.R.U32.HI R8, RZ, R8, R13 ;  /* 0x00000008ff087219 */ /* 0x000fc4000001160d */
[----:B------:R-:W-:Y:S02]  /*2510*/  PLOP3.LUT P0, PT, P0, P1, PT, 0xf8, 0x8f ;  /* 0x00000000008f781c */ /* 0x000fe40000703f70 */
[----:B------:R-:W-:Y:S02]  /*2520*/  SHF.R.U32.HI R14, RZ, 0x1, R8 ;  /* 0x00000001ff0e7819 */ /* 0x000fe40000011608 */
[----:B------:R-:W-:-:S04]  /*2530*/  SEL R13, RZ, 0x1, !P0 ;  /* 0x00000001ff0d7807 */ /* 0x000fc80004000000 */
[----:B------:R-:W-:-:S04]  /*2540*/  LOP3.LUT R13, R13, 0x1, R14, 0xf8, !PT ;  /* 0x000000010d0d7812 */ /* 0x000fc800078ef80e */
[----:B------:R-:W-:-:S05]  /*2550*/  LOP3.LUT R13, R13, R8, RZ, 0xc0, !PT ;  /* 0x000000080d0d7212 */ /* 0x000fca00078ec0ff */
[----:B------:R-:W-:-:S05]  /*2560*/  IMAD.IADD R13, R14, 0x1, R13 ;  /* 0x000000010e0d7824 */ /* 0x000fca00078e020d */
[----:B------:R-:W-:Y:S01]  /*2570*/  LOP3.LUT R0, R13, R0, RZ, 0xfc, !PT ;  /* 0x000000000d007212 */ /* 0x000fe200078efcff */
[----:B------:R-:W-:Y:S06]  /*2580*/  BRA `(.L_x_49) ;  /* 0x0000000000107947 */ /* 0x000fec0003800000 */
.L_x_48:
[----:B------:R-:W-:-:S04]  /*2590*/  LOP3.LUT R0, R0, 0x80000000, RZ, 0xc0, !PT ;  /* 0x8000000000007812 */ /* 0x000fc800078ec0ff */
[----:B------:R-:W-:Y:S01]  /*25a0*/  LOP3.LUT R0, R0, 0x7f800000, RZ, 0xfc, !PT ;  /* 0x7f80000000007812 */ /* 0x000fe200078efcff */
[----:B------:R-:W-:Y:S06]  /*25b0*/  BRA `(.L_x_49) ;  /* 0x0000000000047947 */ /* 0x000fec0003800000 */
.L_x_47:
[----:B------:R-:W-:-:S07]  /*25c0*/  LEA R0, R13, R0, 0x17 ;  /* 0x000000000d007211 */ /* 0x000fce00078eb8ff */
.L_x_49:
[----:B------:R-:W-:Y:S05]  /*25d0*/  BSYNC.RECONVERGENT B3 ;  /* 0x0000000000037941 */ /* 0x000fea0003800200 */
.L_x_46:
[----:B------:R-:W-:Y:S05]  /*25e0*/  BRA `(.L_x_50) ;  /* 0x0000000000207947 */ /* 0x000fea0003800000 */
.L_x_45:
[----:B------:R-:W-:-:S04]  /*25f0*/  LOP3.LUT R0, R15, 0x80000000, R0, 0x48, !PT ;  /* 0x800000000f007812 */ /* 0x000fc800078e4800 */
[----:B------:R-:W-:Y:S01]  /*2600*/  LOP3.LUT R0, R0, 0x7f800000, RZ, 0xfc, !PT ;  /* 0x7f80000000007812 */ /* 0x000fe200078efcff */
[----:B------:R-:W-:Y:S06]  /*2610*/  BRA `(.L_x_50) ;  /* 0x0000000000147947 */ /* 0x000fec0003800000 */
.L_x_44:
[----:B------:R-:W-:Y:S01]  /*2620*/  LOP3.LUT R0, R15, 0x80000000, R0, 0x48, !PT ;  /* 0x800000000f007812 */ /* 0x000fe200078e4800 */
[----:B------:R-:W-:Y:S06]  /*2630*/  BRA `(.L_x_50) ;  /* 0x00000000000c7947 */ /* 0x000fec0003800000 */
.L_x_43:
[----:B------:R-:W0:Y:S01]  /*2640*/  MUFU.RSQ R0, -QNAN ;  /* 0xffc0000000007908 */ /* 0x000e220000001400 */
[----:B------:R-:W-:Y:S05]  /*2650*/  BRA `(.L_x_50) ;  /* 0x0000000000047947 */ /* 0x000fea0003800000 */
.L_x_42:
[----:B------:R-:W-:-:S07]  /*2660*/  FADD.FTZ R0, R0, R9 ;  /* 0x0000000900007221 */ /* 0x000fce0000010000 */
.L_x_50:
[----:B------:R-:W-:Y:S05]  /*2670*/  BSYNC.RECONVERGENT B2 ;  /* 0x0000000000027941 */ /* 0x000fea0003800200 */
.L_x_40:
[----:B------:R-:W-:Y:S02]  /*2680*/  HFMA2 R13, -RZ, RZ, 0, 0 ;  /* 0x00000000ff0d7431 */ /* 0x000fe400000001ff */
[----:B0-----:R-:W-:Y:S02]  /*2690*/  IMAD.MOV.U32 R15, RZ, RZ, R0 ;  /* 0x000000ffff0f7224 */ /* 0x001fe400078e0000 */
[----:B------:R-:W-:Y:S05]  /*26a0*/  RET.REL.NODEC R12 `(_Z15KeMatrixSoftMaxPfS_m) ;  /* 0xffffffd80c547950 */ /* 0x000fea0003c3ffff */
.L_x_51:
[----:B------:R-:W-:-:S00]  /*26b0*/  BRA `(.L_x_51) ;  /* 0xfffffffc00fc7947 */ /* 0x000fc0000383ffff */
[----:B------:R-:W-:-:S00]  /*26c0*/  NOP ;  /* 0x0000000000007918 */ /* 0x000fc00000000000 */
        /* <DEDUP_REMOVED lines=11> */
.L_x_52:


//--------------------- .nv.shared._Z15KeMatrixSoftMaxPfS_m --------------------------
	.section	.nv.shared._Z15KeMatrixSoftMaxPfS_m,"aw",@nobits
	.sectionflags	@""
	.align	16
.nv.shared._Z15KeMatrixSoftMaxPfS_m:
	.zero		1040


//--------------------- .nv.shared.reserved.0     --------------------------
	.section	.nv.shared.reserved.0,"aw",@nobits
	.weak		__nv_reservedSMEM_offset_0_alias
	.size		__nv_reservedSMEM_offset_0_alias, 0, 64
	.other		__nv_reservedSMEM_offset_0_alias,@"STO_CUDA_RESERVED_SHARED STV_DEFAULT"
__nv_reservedSMEM_offset_0_alias:
	.zero		0
	.zero		64


//--------------------- .nv.constant0._Z15KeMatrixSoftMaxPfS_m --------------------------
	.section	.nv.constant0._Z15KeMatrixSoftMaxPfS_m,"a",@progbits
	.sectionflags	@""
	.align	4
.nv.constant0._Z15KeMatrixSoftMaxPfS_m:
	.zero		920


//--------------------- SYMBOLS --------------------------

	.type		.nv.reservedSmem.offset0,@object
	.size		.nv.reservedSmem.offset0,0x4
	.type		.nv.reservedSmem.cap,@object
	.size		.nv.reservedSmem.cap,0x4
